def attn_fwd(
    Q,
    K,
    V,
    Out,
    Lse,
    sm_scale,
    stride_qz,
    stride_qh,
    stride_qm,
    stride_qk,
    stride_kz,
    stride_kh,
    stride_kn,
    stride_kk,
    stride_vz,
    stride_vh,
    stride_vn,
    stride_vk,
    stride_oz,
    stride_oh,
    stride_om,
    stride_ok,
    seqlen_q,
    seqlen_k,
    BLOCK_M: tl.constexpr,
    BLOCK_N: tl.constexpr,
    HEAD_DIM: tl.constexpr,
    CAUSAL: tl.constexpr,
):
    start_m = tl.program_id(0)
    off_hz = tl.program_id(1)
    q_off = off_hz * stride_qh
    k_off = off_hz * stride_kh
    v_off = off_hz * stride_vh
    offs_m = start_m * BLOCK_M + tl.arange(0, BLOCK_M)
    offs_d = tl.arange(0, HEAD_DIM)
    offs_n = tl.arange(0, BLOCK_N)
    q_ptrs = Q + q_off + offs_m[:, None] * stride_qm + offs_d[None, :] * stride_qk
    k_ptrs = K + k_off + offs_d[:, None] * stride_kk + offs_n[None, :] * stride_kn
    v_ptrs = V + v_off + offs_n[:, None] * stride_vn + offs_d[None, :] * stride_vk
    m_i = tl.full([BLOCK_M], float("-inf"), dtype=tl.float32)
    l_i = tl.zeros([BLOCK_M], dtype=tl.float32) + 1.0
    acc = tl.zeros([BLOCK_M, HEAD_DIM], dtype=tl.float32)
    q = tl.load(q_ptrs)
    acc, l_i, m_i = _attn_fwd_inner(
        acc,
        l_i,
        m_i,
        q,
        k_ptrs,
        v_ptrs,
        sm_scale,
        stride_kn,
        stride_vn,
        start_m,
        seqlen_k,
        BLOCK_M,
        BLOCK_N,
        HEAD_DIM,
        CAUSAL,
    )
    acc = acc / l_i[:, None]
    lse = m_i + tl.math.log2(l_i) / 1.4426950408889634
    o_ptrs = (
        Out
        + off_hz * stride_oh
        + offs_m[:, None] * stride_om
        + offs_d[None, :] * stride_ok
    )
    tl.store(o_ptrs, acc.to(Out.dtype.element_ty))
    tl.store(Lse + off_hz * seqlen_q + offs_m, lse)

# config = {"BLOCK_M": 64, "BLOCK_N": 128, "HEAD_DIM": 32, "arch": "sm_100", "causal": false, "dtype": "fp8e4m3", "num_stages": 2, "num_warps": 8}
# arch = sm_100


// ===== COMPILED SASS (sm_100a) =====

	.target	sm_100a

	.elftype	@"ET_EXEC"


//--------------------- .note.nv.tkinfo           --------------------------
	.section	.note.nv.tkinfo,"",@"SHT_NOTE"
	.sectionflags	@"SHF_NOTE_NV_TKINFO"
	.tkinfo
        /*0018*/ 	.word	0x00000081
        /*0030*/ 	.string	""
        /*0030*/ 	.string	"ptxas-blackwell"
        /*0030*/ 	.string	"Cuda compilation tools, release 12.9, V12.9.86"
        /*0030*/ 	.string	"Build cuda_12.9.r12.9/compiler.36037853_0"
        /*0030*/ 	.string	"-v  -suppress-debug-info  -lineinfo  -arch sm_100a "



//--------------------- .note.nv.cuver            --------------------------
	.section	.note.nv.cuver,"",@"SHT_NOTE"
	.sectionflags	@"SHF_NOTE_NV_CUVER"
        /*0018*/ 	.short	0x0001
        /*001a*/ 	.short	0x0064
        /*001c*/ 	.short	0x0001
        /*001e*/ 	.short	0x0000
        /*0020*/ 	.short	0x0001
        /*0022*/ 	.short	0x0000


//--------------------- .nv.info                  --------------------------
	.section	.nv.info,"",@"SHT_CUDA_INFO"
	.align	4


	//----- nvinfo : EIATTR_REGCOUNT
	.align		4
        /*0000*/ 	.byte	0x04, 0x2f
        /*0002*/ 	.short	(.L_5 - .L_4)
	.align		4
.L_4:
        /*0004*/ 	.word	index@(attn_fwd)
        /*0008*/ 	.word	0x00000093


	//----- nvinfo : EIATTR_FRAME_SIZE
	.align		4
.L_5:
        /*000c*/ 	.byte	0x04, 0x11
        /*000e*/ 	.short	(.L_7 - .L_6)
	.align		4
.L_6:
        /*0010*/ 	.word	index@($__internal_2_$__cuda_sm10x_tcgen05_guardrail_trap_unallocated_columns_being_dealloced)
        /*0014*/ 	.word	0x00000000


	//----- nvinfo : EIATTR_FRAME_SIZE
	.align		4
.L_7:
        /*0018*/ 	.byte	0x04, 0x11
        /*001a*/ 	.short	(.L_9 - .L_8)
	.align		4
.L_8:
        /*001c*/ 	.word	index@($__internal_1_$__cuda_sm10x_tcgen05_guardrail_trap_phase_invalid_during_alloc)
        /*0020*/ 	.word	0x00000000


	//----- nvinfo : EIATTR_FRAME_SIZE
	.align		4
.L_9:
        /*0024*/ 	.byte	0x04, 0x11
        /*0026*/ 	.short	(.L_11 - .L_10)
	.align		4
.L_10:
        /*0028*/ 	.word	index@($__internal_0_$__cuda_sm10x_tcgen05_guardrail_trap_col_being_dealloced_not_returned_by_alloc)
        /*002c*/ 	.word	0x00000000


	//----- nvinfo : EIATTR_FRAME_SIZE
	.align		4
.L_11:
        /*0030*/ 	.byte	0x04, 0x11
        /*0032*/ 	.short	(.L_13 - .L_12)
	.align		4
.L_12:
        /*0034*/ 	.word	index@(attn_fwd)
        /*0038*/ 	.word	0x00000000


	//----- nvinfo : EIATTR_MIN_STACK_SIZE
	.align		4
.L_13:
        /*003c*/ 	.byte	0x04, 0x12
        /*003e*/ 	.short	(.L_15 - .L_14)
	.align		4
.L_14:
        /*0040*/ 	.word	index@(attn_fwd)
        /*0044*/ 	.word	0x00000000
.L_15:


//--------------------- .nv.info.attn_fwd         --------------------------
	.section	.nv.info.attn_fwd,"",@"SHT_CUDA_INFO"
	.sectionflags	@""
	.align	4


	//----- nvinfo : EIATTR_CUDA_API_VERSION
	.align		4
        /*0000*/ 	.byte	0x04, 0x37
        /*0002*/ 	.short	(.L_17 - .L_16)
.L_16:
        /*0004*/ 	.word	0x00000081


	//----- nvinfo : EIATTR_KPARAM_INFO
	.align		4
.L_17:
        /*0008*/ 	.byte	0x04, 0x17
        /*000a*/ 	.short	(.L_19 - .L_18)
.L_18:
        /*000c*/ 	.word	0x00000000
        /*0010*/ 	.short	0x0019
        /*0012*/ 	.short	0x0080
        /*0014*/ 	.byte	0x00, 0xf4, 0x21, 0x00


	//----- nvinfo : EIATTR_KPARAM_INFO
	.align		4
.L_19:
        /*0018*/ 	.byte	0x04, 0x17
        /*001a*/ 	.short	(.L_21 - .L_20)
.L_20:
        /*001c*/ 	.word	0x00000000
        /*0020*/ 	.short	0x0018
        /*0022*/ 	.short	0x0078
        /*0024*/ 	.byte	0x00, 0xf4, 0x21, 0x00


	//----- nvinfo : EIATTR_KPARAM_INFO
	.align		4
.L_21:
        /*0028*/ 	.byte	0x04, 0x17
        /*002a*/ 	.short	(.L_23 - .L_22)
.L_22:
        /*002c*/ 	.word	0x00000000
        /*0030*/ 	.short	0x0017
        /*0032*/ 	.short	0x0070
        /*0034*/ 	.byte	0x00, 0xf0, 0x11, 0x00


	//----- nvinfo : EIATTR_KPARAM_INFO
	.align		4
.L_23:
        /*0038*/ 	.byte	0x04, 0x17
        /*003a*/ 	.short	(.L_25 - .L_24)
.L_24:
        /*003c*/ 	.word	0x00000000
        /*0040*/ 	.short	0x0016
        /*0042*/ 	.short	0x006c
        /*0044*/ 	.byte	0x00, 0xf0, 0x11, 0x00


	//----- nvinfo : EIATTR_KPARAM_INFO
	.align		4
.L_25:
        /*0048*/ 	.byte	0x04, 0x17
        /*004a*/ 	.short	(.L_27 - .L_26)
.L_26:
        /*004c*/ 	.word	0x00000000
        /*0050*/ 	.short	0x0015
        /*0052*/ 	.short	0x0068
        /*0054*/ 	.byte	0x00, 0xf0, 0x11, 0x00


	//----- nvinfo : EIATTR_KPARAM_INFO
	.align		4
.L_27:
        /*0058*/ 	.byte	0x04, 0x17
        /*005a*/ 	.short	(.L_29 - .L_28)
.L_28:
        /*005c*/ 	.word	0x00000000
        /*0060*/ 	.short	0x0014
        /*0062*/ 	.short	0x0064
        /*0064*/ 	.byte	0x00, 0xf0, 0x11, 0x00


	//----- nvinfo : EIATTR_KPARAM_INFO
	.align		4
.L_29:
        /*0068*/ 	.byte	0x04, 0x17
        /*006a*/ 	.short	(.L_31 - .L_30)
.L_30:
        /*006c*/ 	.word	0x00000000
        /*0070*/ 	.short	0x0013
        /*0072*/ 	.short	0x0060
        /*0074*/ 	.byte	0x00, 0xf0, 0x11, 0x00


	//----- nvinfo : EIATTR_KPARAM_INFO
	.align		4
.L_31:
        /*0078*/ 	.byte	0x04, 0x17
        /*007a*/ 	.short	(.L_33 - .L_32)
.L_32:
        /*007c*/ 	.word	0x00000000
        /*0080*/ 	.short	0x0012
        /*0082*/ 	.short	0x005c
        /*0084*/ 	.byte	0x00, 0xf0, 0x11, 0x00


	//----- nvinfo : EIATTR_KPARAM_INFO
	.align		4
.L_33:
        /*0088*/ 	.byte	0x04, 0x17
        /*008a*/ 	.short	(.L_35 - .L_34)
.L_34:
        /*008c*/ 	.word	0x00000000
        /*0090*/ 	.short	0x0011
        /*0092*/ 	.short	0x0058
        /*0094*/ 	.byte	0x00, 0xf0, 0x11, 0x00


	//----- nvinfo : EIATTR_KPARAM_INFO
	.align		4
.L_35:
        /*0098*/ 	.byte	0x04, 0x17
        /*009a*/ 	.short	(.L_37 - .L_36)
.L_36:
        /*009c*/ 	.word	0x00000000
        /*00a0*/ 	.short	0x0010
        /*00a2*/ 	.short	0x0054
        /*00a4*/ 	.byte	0x00, 0xf0, 0x11, 0x00


	//----- nvinfo : EIATTR_KPARAM_INFO
	.align		4
.L_37:
        /*00a8*/ 	.byte	0x04, 0x17
        /*00aa*/ 	.short	(.L_39 - .L_38)
.L_38:
        /*00ac*/ 	.word	0x00000000
        /*00b0*/ 	.short	0x000f
        /*00b2*/ 	.short	0x0050
        /*00b4*/ 	.byte	0x00, 0xf0, 0x11, 0x00


	//----- nvinfo : EIATTR_KPARAM_INFO
	.align		4
.L_39:
        /*00b8*/ 	.byte	0x04, 0x17
        /*00ba*/ 	.short	(.L_41 - .L_40)
.L_40:
        /*00bc*/ 	.word	0x00000000
        /*00c0*/ 	.short	0x000e
        /*00c2*/ 	.short	0x004c
        /*00c4*/ 	.byte	0x00, 0xf0, 0x11, 0x00


	//----- nvinfo : EIATTR_KPARAM_INFO
	.align		4
.L_41:
        /*00c8*/ 	.byte	0x04, 0x17
        /*00ca*/ 	.short	(.L_43 - .L_42)
.L_42:
        /*00cc*/ 	.word	0x00000000
        /*00d0*/ 	.short	0x000d
        /*00d2*/ 	.short	0x0048
        /*00d4*/ 	.byte	0x00, 0xf0, 0x11, 0x00


	//----- nvinfo : EIATTR_KPARAM_INFO
	.align		4
.L_43:
        /*00d8*/ 	.byte	0x04, 0x17
        /*00da*/ 	.short	(.L_45 - .L_44)
.L_44:
        /*00dc*/ 	.word	0x00000000
        /*00e0*/ 	.short	0x000c
        /*00e2*/ 	.short	0x0044
        /*00e4*/ 	.byte	0x00, 0xf0, 0x11, 0x00


	//----- nvinfo : EIATTR_KPARAM_INFO
	.align		4
.L_45:
        /*00e8*/ 	.byte	0x04, 0x17
        /*00ea*/ 	.short	(.L_47 - .L_46)
.L_46:
        /*00ec*/ 	.word	0x00000000
        /*00f0*/ 	.short	0x000b
        /*00f2*/ 	.short	0x0040
        /*00f4*/ 	.byte	0x00, 0xf0, 0x11, 0x00


	//----- nvinfo : EIATTR_KPARAM_INFO
	.align		4
.L_47:
        /*00f8*/ 	.byte	0x04, 0x17
        /*00fa*/ 	.short	(.L_49 - .L_48)
.L_48:
        /*00fc*/ 	.word	0x00000000
        /*0100*/ 	.short	0x000a
        /*0102*/ 	.short	0x003c
        /*0104*/ 	.byte	0x00, 0xf0, 0x11, 0x00


	//----- nvinfo : EIATTR_KPARAM_INFO
	.align		4
.L_49:
        /*0108*/ 	.byte	0x04, 0x17
        /*010a*/ 	.short	(.L_51 - .L_50)
.L_50:
        /*010c*/ 	.word	0x00000000
        /*0110*/ 	.short	0x0009
        /*0112*/ 	.short	0x0038
        /*0114*/ 	.byte	0x00, 0xf0, 0x11, 0x00


	//----- nvinfo : EIATTR_KPARAM_INFO
	.align		4
.L_51:
        /*0118*/ 	.byte	0x04, 0x17
        /*011a*/ 	.short	(.L_53 - .L_52)
.L_52:
        /*011c*/ 	.word	0x00000000
        /*0120*/ 	.short	0x0008
        /*0122*/ 	.short	0x0034
        /*0124*/ 	.byte	0x00, 0xf0, 0x11, 0x00


	//----- nvinfo : EIATTR_KPARAM_INFO
	.align		4
.L_53:
        /*0128*/ 	.byte	0x04, 0x17
        /*012a*/ 	.short	(.L_55 - .L_54)
.L_54:
        /*012c*/ 	.word	0x00000000
        /*0130*/ 	.short	0x0007
        /*0132*/ 	.short	0x0030
        /*0134*/ 	.byte	0x00, 0xf0, 0x11, 0x00


	//----- nvinfo : EIATTR_KPARAM_INFO
	.align		4
.L_55:
        /*0138*/ 	.byte	0x04, 0x17
        /*013a*/ 	.short	(.L_57 - .L_56)
.L_56:
        /*013c*/ 	.word	0x00000000
        /*0140*/ 	.short	0x0006
        /*0142*/ 	.short	0x002c
        /*0144*/ 	.byte	0x00, 0xf0, 0x11, 0x00


	//----- nvinfo : EIATTR_KPARAM_INFO
	.align		4
.L_57:
        /*0148*/ 	.byte	0x04, 0x17
        /*014a*/ 	.short	(.L_59 - .L_58)
.L_58:
        /*014c*/ 	.word	0x00000000
        /*0150*/ 	.short	0x0005
        /*0152*/ 	.short	0x0028
        /*0154*/ 	.byte	0x00, 0xf0, 0x11, 0x00


	//----- nvinfo : EIATTR_KPARAM_INFO
	.align		4
.L_59:
        /*0158*/ 	.byte	0x04, 0x17
        /*015a*/ 	.short	(.L_61 - .L_60)
.L_60:
        /*015c*/ 	.word	0x00000000
        /*0160*/ 	.short	0x0004
        /*0162*/ 	.short	0x0020
        /*0164*/ 	.byte	0x00, 0xf4, 0x21, 0x00


	//----- nvinfo : EIATTR_KPARAM_INFO
	.align		4
.L_61:
        /*0168*/ 	.byte	0x04, 0x17
        /*016a*/ 	.short	(.L_63 - .L_62)
.L_62:
        /*016c*/ 	.word	0x00000000
        /*0170*/ 	.short	0x0003
        /*0172*/ 	.short	0x0018
        /*0174*/ 	.byte	0x00, 0xf4, 0x21, 0x00


	//----- nvinfo : EIATTR_KPARAM_INFO
	.align		4
.L_63:
        /*0178*/ 	.byte	0x04, 0x17
        /*017a*/ 	.short	(.L_65 - .L_64)
.L_64:
        /*017c*/ 	.word	0x00000000
        /*0180*/ 	.short	0x0002
        /*0182*/ 	.short	0x0010
        /*0184*/ 	.byte	0x00, 0xf4, 0x21, 0x00


	//----- nvinfo : EIATTR_KPARAM_INFO
	.align		4
.L_65:
        /*0188*/ 	.byte	0x04, 0x17
        /*018a*/ 	.short	(.L_67 - .L_66)
.L_66:
        /*018c*/ 	.word	0x00000000
        /*0190*/ 	.short	0x0001
        /*0192*/ 	.short	0x0008
        /*0194*/ 	.byte	0x00, 0xf4, 0x21, 0x00


	//----- nvinfo : EIATTR_KPARAM_INFO
	.align		4
.L_67:
        /*0198*/ 	.byte	0x04, 0x17
        /*019a*/ 	.short	(.L_69 - .L_68)
.L_68:
        /*019c*/ 	.word	0x00000000
        /*01a0*/ 	.short	0x0000
        /*01a2*/ 	.short	0x0000
        /*01a4*/ 	.byte	0x00, 0xf4, 0x21, 0x00


	//----- nvinfo : EIATTR_AT_ENTRY_FRAGMENTS
	.align		4
.L_69:
        /*01a8*/ 	.byte	0x04, 0x4f
        /*01aa*/ 	.short	(.L_71 - .L_70)


	//   ....[0]....
.L_70:
        /*01ac*/ 	.word	0x00000004


	//----- nvinfo : EIATTR_RESERVED_SMEM_USED
	.align		4
.L_71:
        /*01b0*/ 	.byte	0x01, 0x41
	.zero		2


	//----- nvinfo : EIATTR_SPARSE_MMA_MASK
	.align		4
        /*01b4*/ 	.byte	0x03, 0x50
        /*01b6*/ 	.short	0x0000


	//----- nvinfo : EIATTR_TCGEN05_1CTA_USED
	.align		4
        /*01b8*/ 	.byte	0x01, 0x51
	.zero		2


	//----- nvinfo : EIATTR_MAXREG_COUNT
	.align		4
        /*01bc*/ 	.byte	0x03, 0x1b
        /*01be*/ 	.short	0x00ff


	//----- nvinfo : EIATTR_NUM_BARRIERS
	.align		4
        /*01c0*/ 	.byte	0x02, 0x4c
        /*01c2*/ 	.byte	0x01
	.zero		1


	//----- nvinfo : EIATTR_INT_WARP_WIDE_INSTR_OFFSETS
	.align		4
        /*01c4*/ 	.byte	0x04, 0x31
        /*01c6*/ 	.short	(.L_73 - .L_72)


	//   ....[0]....
.L_72:
        /*01c8*/ 	.word	0x00000c00


	//   ....[1]....
        /*01cc*/ 	.word	0x00000cc0


	//   ....[2]....
        /*01d0*/ 	.word	0x00000fa0


	//   ....[3]....
        /*01d4*/ 	.word	0x00001030


	//   ....[4]....
        /*01d8*/ 	.word	0x00003210


	//   ....[5]....
        /*01dc*/ 	.word	0x00005840


	//   ....[6]....
        /*01e0*/ 	.word	0x00005890


	//----- nvinfo : EIATTR_COOP_GROUP_MASK_REGIDS
	.align		4
.L_73:
        /*01e4*/ 	.byte	0x04, 0x29
        /*01e6*/ 	.short	(.L_75 - .L_74)


	//   ....[0]....
.L_74:
        /*01e8*/ 	.word	0xffffffff


	//   ....[1]....
        /*01ec*/ 	.word	0xffffffff


	//   ....[2]....
        /*01f0*/ 	.word	0xffffffff


	//   ....[3]....
        /*01f4*/ 	.word	0xffffffff


	//   ....[4]....
        /*01f8*/ 	.word	0xffffffff


	//   ....[5]....
        /*01fc*/ 	.word	0xffffffff


	//   ....[6]....
        /*0200*/ 	.word	0xffffffff


	//   ....[7]....
        /*0204*/ 	.word	0xffffffff


	//   ....[8]....
        /*0208*/ 	.word	0xffffffff


	//   ....[9]....
        /*020c*/ 	.word	0xffffffff


	//   ....[10]....
        /*0210*/ 	.word	0xffffffff


	//   ....[11]....
        /*0214*/ 	.word	0xffffffff


	//----- nvinfo : EIATTR_COOP_GROUP_INSTR_OFFSETS
	.align		4
.L_75:
        /*0218*/ 	.byte	0x04, 0x28
        /*021a*/ 	.short	(.L_77 - .L_76)


	//   ....[0]....
.L_76:
        /*021c*/ 	.word	0x00000050


	//   ....[1]....
        /*0220*/ 	.word	0x00000310


	//   ....[2]....
        /*0224*/ 	.word	0x00001740


	//   ....[3]....
        /*0228*/ 	.word	0x00001ac0


	//   ....[4]....
        /*022c*/ 	.word	0x000023b0


	//   ....[5]....
        /*0230*/ 	.word	0x00002410


	//   ....[6]....
        /*0234*/ 	.word	0x00003800


	//   ....[7]....
        /*0238*/ 	.word	0x00003850


	//   ....[8]....
        /*023c*/ 	.word	0x000040b0


	//   ....[9]....
        /*0240*/ 	.word	0x00004110


	//   ....[10]....
        /*0244*/ 	.word	0x000056d0


	//   ....[11]....
        /*0248*/ 	.word	0x00005940


	//----- nvinfo : EIATTR_VRC_CTA_INIT_COUNT
	.align		4
.L_77:
        /*024c*/ 	.byte	0x02, 0x4a
        /*024e*/ 	.byte	0x80
	.zero		1


	//----- nvinfo : EIATTR_MBARRIER_INSTR_OFFSETS
	.align		4
        /*0250*/ 	.byte	0x04, 0x39
        /*0252*/ 	.short	(.L_79 - .L_78)


	//   ....[0]....
.L_78:
        /*0254*/ 	.word	0x00000da0
        /*0258*/ 	.word	0x000000ff
        /*025c*/ 	.word	0x00000000
        /*0260*/ 	.short	0x0100
        /*0262*/ 	.byte	0x0d
	.zero		1


	//   ....[1]....
        /*0264*/ 	.word	0x00001020
        /*0268*/ 	.word	0x000000ff
        /*026c*/ 	.word	0x00005808
        /*0270*/ 	.short	0x0100
        /*0272*/ 	.byte	0x0b
	.zero		1


	//   ....[2]....
        /*0274*/ 	.word	0x00001180
        /*0278*/ 	.word	0x000000ff
        /*027c*/ 	.word	0x00003000
        /*0280*/ 	.short	0x0100
        /*0282*/ 	.byte	0x0b
	.zero		1


	//   ....[3]....
        /*0284*/ 	.word	0x000012c0
        /*0288*/ 	.word	0x000000ff
        /*028c*/ 	.word	0x00003000
        /*0290*/ 	.short	0x010a
        /*0292*/ 	.byte	0x0b
	.zero		1


	//   ....[4]....
        /*0294*/ 	.word	0x000013e0
        /*0298*/ 	.word	0x000000ff
        /*029c*/ 	.word	0x00003000
        /*02a0*/ 	.short	0x0108
        /*02a2*/ 	.byte	0x0b
	.zero		1


	//   ....[5]....
        /*02a4*/ 	.word	0x00003380
        /*02a8*/ 	.word	0x000000ff
        /*02ac*/ 	.word	0x00005810
        /*02b0*/ 	.short	0x0100
        /*02b2*/ 	.byte	0x0b
	.zero		1


	//   ....[6]....
        /*02b4*/ 	.word	0x00003470
        /*02b8*/ 	.word	0x000000ff
        /*02bc*/ 	.word	0x00005810
        /*02c0*/ 	.short	0x010a
        /*02c2*/ 	.byte	0x0b
	.zero		1


	//   ....[7]....
        /*02c4*/ 	.word	0x000034e0
        /*02c8*/ 	.word	0x000000ff
        /*02cc*/ 	.word	0x00005810
        /*02d0*/ 	.short	0x0108
        /*02d2*/ 	.byte	0x0b
	.zero		1


	//   ....[8]....
        /*02d4*/ 	.word	0x00004180
        /*02d8*/ 	.word	0x000000ff
        /*02dc*/ 	.word	0x00000000
        /*02e0*/ 	.short	0x010a
        /*02e2*/ 	.byte	0x0d
	.zero		1


	//   ....[9]....
        /*02e4*/ 	.word	0x00004b50
        /*02e8*/ 	.word	0x000000ff
        /*02ec*/ 	.word	0x00000000
        /*02f0*/ 	.short	0x010a
        /*02f2*/ 	.byte	0x0d
	.zero		1


	//   ....[10]....
        /*02f4*/ 	.word	0x00004cd0
        /*02f8*/ 	.word	0x000000ff
        /*02fc*/ 	.word	0x00005800
        /*0300*/ 	.short	0x0108
        /*0302*/ 	.byte	0x0b
	.zero		1


	//   ....[11]....
        /*0304*/ 	.word	0x00004db0
        /*0308*/ 	.word	0x000000ff
        /*030c*/ 	.word	0x00005808
        /*0310*/ 	.short	0x0108
        /*0312*/ 	.byte	0x0b
	.zero		1


	//   ....[12]....
        /*0314*/ 	.word	0x00005960
        /*0318*/ 	.word	0x000000ff
        /*031c*/ 	.word	0x00003000
        /*0320*/ 	.short	0x010a
        /*0322*/ 	.byte	0x0b
	.zero		1


	//   ....[13]....
        /*0324*/ 	.word	0x00005990
        /*0328*/ 	.word	0x000000ff
        /*032c*/ 	.word	0x00005810
        /*0330*/ 	.short	0x010a
        /*0332*/ 	.byte	0x0b
	.zero		1


	//   ....[14]....
        /*0334*/ 	.word	0x000059c0
        /*0338*/ 	.word	0x000000ff
        /*033c*/ 	.word	0x00000000
        /*0340*/ 	.short	0x010a
        /*0342*/ 	.byte	0x0d
	.zero		1


	//   ....[15]....
        /*0344*/ 	.word	0x000059f0
        /*0348*/ 	.word	0x000000ff
        /*034c*/ 	.word	0x00000000
        /*0350*/ 	.short	0x010a
        /*0352*/ 	.byte	0x0d
	.zero		1


	//----- nvinfo : EIATTR_NUM_MBARRIERS
	.align		4
.L_79:
        /*0354*/ 	.byte	0x03, 0x38
        /*0356*/ 	.short	0xffff


	//----- nvinfo : EIATTR_EXIT_INSTR_OFFSETS
	.align		4
        /*0358*/ 	.byte	0x04, 0x1c
        /*035a*/ 	.short	(.L_81 - .L_80)


	//   ....[0]....
.L_80:
        /*035c*/ 	.word	0x00005950


	//----- nvinfo : EIATTR_REQNTID
	.align		4
.L_81:
        /*0360*/ 	.byte	0x04, 0x10
        /*0362*/ 	.short	(.L_83 - .L_82)
.L_82:
        /*0364*/ 	.word	0x00000100
        /*0368*/ 	.word	0x00000001
        /*036c*/ 	.word	0x00000001


	//----- nvinfo : EIATTR_CRS_STACK_SIZE
	.align		4
.L_83:
        /*0370*/ 	.byte	0x04, 0x1e
        /*0372*/ 	.short	(.L_85 - .L_84)
.L_84:
        /*0374*/ 	.word	0x00000000


	//----- nvinfo : EIATTR_CBANK_PARAM_SIZE
	.align		4
.L_85:
        /*0378*/ 	.byte	0x03, 0x19
        /*037a*/ 	.short	0x0088


	//----- nvinfo : EIATTR_PARAM_CBANK
	.align		4
        /*037c*/ 	.byte	0x04, 0x0a
        /*037e*/ 	.short	(.L_87 - .L_86)
	.align		4
.L_86:
        /*0380*/ 	.word	index@(.nv.constant0.attn_fwd)
        /*0384*/ 	.short	0x0380
        /*0386*/ 	.short	0x0088


	//----- nvinfo : EIATTR_SW_WAR
	.align		4
.L_87:
        /*0388*/ 	.byte	0x04, 0x36
        /*038a*/ 	.short	(.L_89 - .L_88)
.L_88:
        /*038c*/ 	.word	0x00000008
.L_89:


//--------------------- .nv.compat                --------------------------
	.section	.nv.compat,"",@"SHT_CUDA_COMPAT_INFO"
	.align	4
        /*0000*/ 	.byte	0x02, 0x02, 0x02, 0x00, 0x02, 0x05, 0x05, 0x00, 0x02, 0x03, 0x00, 0x00, 0x02, 0x06, 0x01, 0x00


//--------------------- .nv.callgraph             --------------------------
	.section	.nv.callgraph,"",@"SHT_CUDA_CALLGRAPH"
	.align	4
	.sectionentsize	8
	.align		4
        /*0000*/ 	.word	0x00000000
	.align		4
        /*0004*/ 	.word	0xffffffff
	.align		4
        /*0008*/ 	.word	0x00000000
	.align		4
        /*000c*/ 	.word	0xfffffffe
	.align		4
        /*0010*/ 	.word	0x00000000
	.align		4
        /*0014*/ 	.word	0xfffffffd
	.align		4
        /*0018*/ 	.word	0x00000000
	.align		4
        /*001c*/ 	.word	0xfffffffc


//--------------------- .nv.constant4             --------------------------
	.section	.nv.constant4,"a",@progbits
	.align	8
	.align		8
.nv.constant4:
        /*0000*/ 	.dword	_$_str


//--------------------- .text.attn_fwd            --------------------------
	.section	.text.attn_fwd,"ax",@progbits
	.align	128
        .global         attn_fwd
        .type           attn_fwd,@function
        .size           attn_fwd,(.L_x_27 - attn_fwd)
        .other          attn_fwd,@"STO_CUDA_ENTRY STV_DEFAULT"
attn_fwd:
.text.attn_fwd:
[----:B------:R-:W0:Y:S01]  /*0000*/  LDC R1, c[0x0][0x37c] ;  /* 0x0000df00ff017b82 */ /* 0x000e220000000800 */
[----:B------:R-:W1:Y:S02]  /*0010*/  S2R R0, SR_TID.X ;  /* 0x0000000000007919 */ /* 0x000e640000002100 */
[----:B-1----:R-:W-:-:S13]  /*0020*/  ISETP.GE.U32.AND P1, PT, R0, 0x20, PT ;  /* 0x000000200000780c */ /* 0x002fda0003f26070 */
[----:B------:R-:W-:Y:S05]  /*0030*/  @P1 BRA `(.L_x_0) ;  /* 0x0000000000b81947 */ /* 0x000fea0003800000 */
[----:B------:R-:W1:Y:S01]  /*0040*/  S2UR UR6, SR_CgaCtaId ;  /* 0x00000000000679c3 */ /* 0x000e620000008800 */
[----:B------:R-:W-:Y:S01]  /*0050*/  NOP ;  /* 0x0000000000007918 */ /* 0x000fe20000000000 */
[----:B------:R-:W-:Y:S02]  /*0060*/  UMOV UR4, 0x40 ;  /* 0x0000004000047882 */ /* 0x000fe40000000000 */
[----:B-1----:R-:W-:-:S09]  /*0070*/  ULEA UR4, UR6, UR4, 0x18 ;  /* 0x0000000406047291 */ /* 0x002fd2000f8ec0ff */
[----:B------:R-:W1:Y:S01]  /*0080*/  LDS.U8 R2, [UR4] ;  /* 0x00000004ff027984 */ /* 0x000e620008000000 */
[----:B------:R-:W-:Y:S02]  /*0090*/  UMOV UR4, 0x400 ;  /* 0x0000040000047882 */ /* 0x000fe40000000000 */
[----:B------:R-:W-:Y:S01]  /*00a0*/  ULEA UR4, UR6, UR4, 0x18 ;  /* 0x0000000406047291 */ /* 0x000fe2000f8ec0ff */
[----:B-1----:R-:W-:-:S13]  /*00b0*/  ISETP.NE.AND P0, PT, R2, RZ, PT ;  /* 0x000000ff0200720c */ /* 0x002fda0003f05270 */
[----:B------:R-:W-:Y:S05]  /*00c0*/  @P0 BRA `(.L_x_1) ;  /* 0x00000000007c0947 */ /* 0x000fea0003800000 */
[----:B------:R-:W-:-:S13]  /*00d0*/  ELECT P0, URZ, PT ;  /* 0x0000000000ff782f */ /* 0x000fda0003800000 */
[----:B------:R-:W-:Y:S05]  /*00e0*/  @!P0 BRA `(.L_x_2) ;  /* 0x0000000000848947 */ /* 0x000fea0003800000 */
[----:B------:R-:W-:Y:S01]  /*00f0*/  UMOV UR5, 0x4 ;  /* 0x0000000400057882 */ /* 0x000fe20000000000 */
[----:B------:R-:W-:Y:S02]  /*0100*/  IMAD.MOV.U32 R5, RZ, RZ, 0x1 ;  /* 0x00000001ff057424 */ /* 0x000fe400078e00ff */
[----:B------:R-:W-:Y:S02]  /*0110*/  IMAD.MOV.U32 R3, RZ, RZ, 0xf ;  /* 0x0000000fff037424 */ /* 0x000fe400078e00ff */
[----:B------:R-:W-:Y:S04]  /*0120*/  DEPBAR.LE SB1, 0x36 ;  /* 0x00009d800000791a */ /* 0x000fe80000000000 */
[----:B------:R-:W1:Y:S02]  /*0130*/  UTCATOMSWS.FIND_AND_SET.ALIGN UP0, UR5, UR5 ;  /* 0x00000005000575e3 */ /* 0x000e640008000800 */
[----:B-1----:R-:W-:-:S04]  /*0140*/  PLOP3.LUT P0, PT, PT, PT, UP0, 0x80, 0x8 ;  /* 0x000000000008781c */ /* 0x002fc80003f0f008 */
[----:B------:R-:W-:-:S04]  /*0150*/  SEL R2, RZ, 0xffffffff, !P0 ;  /* 0xffffffffff027807 */ /* 0x000fc80004000000 */
[----:B------:R-:W-:Y:S01]  /*0160*/  ISETP.NE.AND P0, PT, R2, RZ, PT ;  /* 0x000000ff0200720c */ /* 0x000fe20003f05270 */
[----:B------:R-:W-:-:S12]  /*0170*/  IMAD.U32 R2, RZ, RZ, UR5 ;  /* 0x00000005ff027e24 */ /* 0x000fd8000f8e00ff */
[----:B------:R-:W-:Y:S05]  /*0180*/  @P0 BRA `(.L_x_3) ;  /* 0x0000000000240947 */ /* 0x000fea0003800000 */
.L_x_4:
[----:B------:R-:W-:Y:S05]  /*0190*/  NANOSLEEP 0x64 ;  /* 0x000000640000795d */ /* 0x000fea0003800000 */
[----:B------:R-:W-:-:S05]  /*01a0*/  UMOV UR5, 0x4 ;  /* 0x0000000400057882 */ /* 0x000fca0000000000 */
[----:B------:R-:W-:Y:S04]  /*01b0*/  DEPBAR.LE SB1, 0x36 ;  /* 0x00009d800000791a */ /* 0x000fe80000000000 */
[----:B------:R-:W1:Y:S02]  /*01c0*/  UTCATOMSWS.FIND_AND_SET.ALIGN UP0, UR5, UR5 ;  /* 0x00000005000575e3 */ /* 0x000e640008000800 */
[----:B-1----:R-:W-:-:S04]  /*01d0*/  PLOP3.LUT P0, PT, PT, PT, UP0, 0x80, 0x8 ;  /* 0x000000000008781c */ /* 0x002fc80003f0f008 */
[----:B------:R-:W-:-:S04]  /*01e0*/  SEL R2, RZ, 0xffffffff, !P0 ;  /* 0xffffffffff027807 */ /* 0x000fc80004000000 */
[----:B------:R-:W-:Y:S01]  /*01f0*/  ISETP.NE.AND P0, PT, R2, RZ, PT ;  /* 0x000000ff0200720c */ /* 0x000fe20003f05270 */
[----:B------:R-:W-:-:S12]  /*0200*/  IMAD.U32 R2, RZ, RZ, UR5 ;  /* 0x00000005ff027e24 */ /* 0x000fd8000f8e00ff */
[----:B------:R-:W-:Y:S05]  /*0210*/  @!P0 BRA `(.L_x_4) ;  /* 0xfffffffc00dc8947 */ /* 0x000fea000383ffff */
.L_x_3:
[C---:B------:R-:W-:Y:S01]  /*0220*/  VIADD R4, R2.reuse, 0x10 ;  /* 0x0000001002047836 */ /* 0x040fe20000000000 */
[----:B------:R-:W-:Y:S01]  /*0230*/  UMOV UR5, 0x50 ;  /* 0x0000005000057882 */ /* 0x000fe20000000000 */
[----:B------:R-:W-:Y:S01]  /*0240*/  SHF.L.U32 R3, R3, R2, RZ ;  /* 0x0000000203037219 */ /* 0x000fe200000006ff */
[----:B------:R-:W-:Y:S01]  /*0250*/  ULEA UR5, UR6, UR5, 0x18 ;  /* 0x0000000506057291 */ /* 0x000fe2000f8ec0ff */
[----:B------:R-:W-:Y:S02]  /*0260*/  SHF.L.U32 R2, R2, 0x5, RZ ;  /* 0x0000000502027819 */ /* 0x000fe400000006ff */
[----:B------:R-:W-:-:S04]  /*0270*/  SHF.L.U32 R4, R5, R4, RZ ;  /* 0x0000000405047219 */ /* 0x000fc800000006ff */
[----:B------:R-:W-:-:S05]  /*0280*/  LOP3.LUT R3, R4, R3, RZ, 0xfc, !PT ;  /* 0x0000000304037212 */ /* 0x000fca00078efcff */
[----:B------:R1:W-:Y:S04]  /*0290*/  ATOMS.OR RZ, [UR5], R3 ;  /* 0x00000003ffff798c */ /* 0x0003e8000b000005 */
[----:B------:R1:W-:Y:S01]  /*02a0*/  STS [UR4], R2 ;  /* 0x00000002ff007988 */ /* 0x0003e20008000804 */
[----:B------:R-:W-:Y:S05]  /*02b0*/  BRA `(.L_x_2) ;  /* 0x0000000000107947 */ /* 0x000fea0003800000 */
.L_x_1:
[----:B------:R-:W-:-:S05]  /*02c0*/  IMAD.MOV.U32 R2, RZ, RZ, -0x1 ;  /* 0xffffffffff027424 */ /* 0x000fca00078e00ff */
[----:B------:R1:W-:Y:S02]  /*02d0*/  STS [UR4], R2 ;  /* 0x00000002ff007988 */ /* 0x0003e40008000804 */
[----:B-1----:R-:W-:-:S07]  /*02e0*/  MOV R2, 0x300 ;  /* 0x0000030000027802 */ /* 0x002fce0000000f00 */
[----:B0-----:R-:W-:Y:S05]  /*02f0*/  CALL.REL.NOINC `($__internal_1_$__cuda_sm10x_tcgen05_guardrail_trap_phase_invalid_during_alloc) ;  /* 0x0000005400d47944 */ /* 0x001fea0003c00000 */
.L_x_2:
[----:B------:R-:W-:Y:S05]  /*0300*/  WARPSYNC.ALL ;  /* 0x0000000000007948 */ /* 0x000fea0003800000 */
[----:B------:R-:W-:Y:S01]  /*0310*/  NOP ;  /* 0x0000000000007918 */ /* 0x000fe20000000000 */
.L_x_0:
[----:B-1----:R-:W1:Y:S01]  /*0320*/  S2R R3, SR_CTAID.X ;  /* 0x0000000000037919 */ /* 0x002e620000002500 */
[----:B------:R-:W2:Y:S01]  /*0330*/  S2UR UR6, SR_CgaCtaId ;  /* 0x00000000000679c3 */ /* 0x000ea20000008800 */
[----:B------:R-:W3:Y:S01]  /*0340*/  LDCU.64 UR4, c[0x0][0x3b0] ;  /* 0x00007600ff0477ac */ /* 0x000ee20008000a00 */
[----:B------:R-:W-:Y:S02]  /*0350*/  LOP3.LUT R98, R0, 0x3f, RZ, 0xc0, !PT ;  /* 0x0000003f00627812 */ /* 0x000fe400078ec0ff */
[----:B------:R-:W-:Y:S01]  /*0360*/  SHF.R.U32.HI R2, RZ, 0x6, R0 ;  /* 0x00000006ff027819 */ /* 0x000fe20000011600 */
[----:B------:R-:W-:Y:S01]  /*0370*/  UMOV UR11, 0x400 ;  /* 0x00000400000b7882 */ /* 0x000fe20000000000 */
[----:B------:R-:W4:Y:S02]  /*0380*/  LDCU.64 UR24, c[0x0][0x358] ;  /* 0x00006b00ff1877ac */ /* 0x000f240008000a00 */
[----:B------:R-:W3:Y:S01]  /*0390*/  S2UR UR10, SR_CTAID.Y ;  /* 0x00000000000a79c3 */ /* 0x000ee20000002600 */
[----:B------:R-:W-:Y:S01]  /*03a0*/  SGXT.U32 R2, R2, 0x2 ;  /* 0x000000020202781a */ /* 0x000fe20000000000 */
[----:B------:R-:W0:Y:S06]  /*03b0*/  LDCU UR15, c[0x0][0x3f0] ;  /* 0x00007e00ff0f77ac */ /* 0x000e2c0008000800 */
[----:B------:R-:W0:Y:S08]  /*03c0*/  LDC R15, c[0x0][0x3b8] ;  /* 0x0000ee00ff0f7b82 */ /* 0x000e300000000800 */
[----:B------:R-:W4:Y:S01]  /*03d0*/  LDC.64 R18, c[0x0][0x380] ;  /* 0x0000e000ff127b82 */ /* 0x000f220000000a00 */
[----:B--2---:R-:W-:-:S07]  /*03e0*/  ULEA UR11, UR6, UR11, 0x18 ;  /* 0x0000000b060b7291 */ /* 0x004fce000f8ec0ff */
[----:B------:R-:W-:Y:S01]  /*03f0*/  BAR.SYNC.DEFER_BLOCKING 0x0 ;  /* 0x0000000000007b1d */ /* 0x000fe20000010000 */
[----:B-1----:R-:W-:Y:S01]  /*0400*/  IMAD R98, R3, 0x40, R98 ;  /* 0x0000004003627824 */ /* 0x002fe200078e0262 */
[----:B---3--:R-:W-:-:S06]  /*0410*/  UIMAD UR4, UR10, UR4, URZ ;  /* 0x000000040a0472a4 */ /* 0x008fcc000f8e02ff */
[----:B------:R-:W1:Y:S01]  /*0420*/  LDC.64 R104, c[0x0][0x3c0] ;  /* 0x0000f000ff687b82 */ /* 0x000e620000000a00 */
[----:B------:R-:W-:Y:S01]  /*0430*/  IMAD R3, R98, UR5, RZ ;  /* 0x0000000562037c24 */ /* 0x000fe2000f8e02ff */
[----:B------:R-:W-:Y:S01]  /*0440*/  USHF.R.S32.HI UR5, URZ, 0x1f, UR4 ;  /* 0x0000001fff057899 */ /* 0x000fe20008011404 */
[----:B0-----:R-:W-:-:S03]  /*0450*/  IMAD R5, R2, R15, RZ ;  /* 0x0000000f02057224 */ /* 0x001fc600078e02ff */
[----:B------:R-:W-:Y:S01]  /*0460*/  SHF.R.S32.HI R4, RZ, 0x1f, R3 ;  /* 0x0000001fff047819 */ /* 0x000fe20000011403 */
[----:B------:R-:W-:Y:S01]  /*0470*/  IMAD R6, R15, 0x4, R5 ;  /* 0x000000040f067824 */ /* 0x000fe200078e0205 */
[----:B----4-:R-:W-:Y:S01]  /*0480*/  IADD3 R18, P0, P2, R3, UR4, R18 ;  /* 0x0000000403127c10 */ /* 0x010fe2000fa1e012 */
[----:B------:R-:W0:Y:S01]  /*0490*/  LDS R21, [UR11] ;  /* 0x0000000bff157984 */ /* 0x000e220008000800 */
[----:B------:R-:W-:Y:S01]  /*04a0*/  LEA.HI R3, R0, 0xc, RZ, 0x1a ;  /* 0x0000000c00037811 */ /* 0x000fe200078fd0ff */
[----:B------:R-:W-:Y:S01]  /*04b0*/  IMAD R7, R15, 0x4, R6 ;  /* 0x000000040f077824 */ /* 0x000fe200078e0206 */
[----:B------:R-:W-:Y:S01]  /*04c0*/  IADD3.X R20, PT, PT, R4, UR5, R19, P0, P2 ;  /* 0x0000000504147c10 */ /* 0x000fe200087e4413 */
[----:B------:R-:W2:Y:S01]  /*04d0*/  LDCU UR4, c[0x0][0x3c8] ;  /* 0x00007900ff0477ac */ /* 0x000ea20008000800 */
[----:B------:R-:W-:Y:S01]  /*04e0*/  LEA.HI R4, R0, 0x1c, RZ, 0x1a ;  /* 0x0000001c00047811 */ /* 0x000fe200078fd0ff */
[----:B------:R-:W-:Y:S01]  /*04f0*/  IMAD R9, R3, R15, RZ ;  /* 0x0000000f03097224 */ /* 0x000fe200078e02ff */
[----:B------:R-:W-:Y:S01]  /*0500*/  BAR.SYNC.DEFER_BLOCKING 0x0 ;  /* 0x0000000000007b1d */ /* 0x000fe20000010000 */
[----:B------:R-:W-:Y:S01]  /*0510*/  IADD3 R2, P0, PT, R5, R18, RZ ;  /* 0x0000001205027210 */ /* 0x000fe20007f1e0ff */
[----:B------:R-:W-:-:S02]  /*0520*/  IMAD R11, R15, 0x8, R7 ;  /* 0x000000080f0b7824 */ /* 0x000fc400078e0207 */
[----:B------:R-:W-:Y:S01]  /*0530*/  IMAD R10, R4, R15, RZ ;  /* 0x0000000f040a7224 */ /* 0x000fe200078e02ff */
[----:B------:R-:W-:Y:S02]  /*0540*/  LEA.HI.X.SX32 R3, R5, R20, 0x1, P0 ;  /* 0x0000001405037211 */ /* 0x000fe400000f0eff */
[CC--:B------:R-:W-:Y:S02]  /*0550*/  IADD3 R4, P2, PT, R6.reuse, R18.reuse, RZ ;  /* 0x0000001206047210 */ /* 0x0c0fe40007f5e0ff */
[C---:B------:R-:W-:Y:S02]  /*0560*/  IADD3 R8, P0, PT, R9.reuse, R18, RZ ;  /* 0x0000001209087210 */ /* 0x040fe40007f1e0ff */
[-C--:B------:R-:W-:Y:S02]  /*0570*/  LEA.HI.X.SX32 R5, R6, R20.reuse, 0x1, P2 ;  /* 0x0000001406057211 */ /* 0x080fe400010f0eff */
[----:B------:R-:W-:Y:S02]  /*0580*/  LEA.HI.X.SX32 R9, R9, R20, 0x1, P0 ;  /* 0x0000001409097211 */ /* 0x000fe400000f0eff */
[----:B------:R-:W-:-:S02]  /*0590*/  IADD3 R6, P0, PT, R7, R18, RZ ;  /* 0x0000001207067210 */ /* 0x000fc40007f1e0ff */
[----:B------:R-:W-:Y:S02]  /*05a0*/  LEA R14, R15, R11, 0x2 ;  /* 0x0000000b0f0e7211 */ /* 0x000fe400078e10ff */
[----:B------:R-:W-:Y:S02]  /*05b0*/  LEA.HI.X.SX32 R7, R7, R20, 0x1, P0 ;  /* 0x0000001407077211 */ /* 0x000fe400000f0eff */
[C---:B------:R-:W-:Y:S01]  /*05c0*/  IADD3 R12, P2, PT, R10.reuse, R18, RZ ;  /* 0x000000120a0c7210 */ /* 0x040fe20007f5e0ff */
[----:B------:R-:W-:Y:S01]  /*05d0*/  IMAD R15, R15, 0x4, R14 ;  /* 0x000000040f0f7824 */ /* 0x000fe200078e020e */
[----:B------:R3:W5:Y:S02]  /*05e0*/  LDG.E.U8 R16, desc[UR24][R2.64] ;  /* 0x0000001802107981 */ /* 0x000764000c1e1100 */
[----:B------:R-:W-:Y:S02]  /*05f0*/  LEA.HI.X.SX32 R13, R10, R20, 0x1, P2 ;  /* 0x000000140a0d7211 */ /* 0x000fe400010f0eff */
[----:B------:R-:W-:Y:S01]  /*0600*/  IADD3 R10, P2, PT, R14, R18, RZ ;  /* 0x000000120e0a7210 */ /* 0x000fe20007f5e0ff */
[----:B------:R4:W5:Y:S01]  /*0610*/  LDG.E.U8 R17, desc[UR24][R4.64] ;  /* 0x0000001804117981 */ /* 0x000962000c1e1100 */
[----:B------:R-:W-:-:S03]  /*0620*/  LOP3.LUT R36, R0, 0x1f, RZ, 0xc0, !PT ;  /* 0x0000001f00247812 */ /* 0x000fc600078ec0ff */
[----:B------:R-:W5:Y:S01]  /*0630*/  LDG.E.U8 R19, desc[UR24][R8.64] ;  /* 0x0000001808137981 */ /* 0x000f62000c1e1100 */
[----:B---3--:R-:W-:-:S03]  /*0640*/  IADD3 R2, P0, PT, R11, R18, RZ ;  /* 0x000000120b027210 */ /* 0x008fc60007f1e0ff */
[----:B------:R-:W5:Y:S01]  /*0650*/  LDG.E.U8 R13, desc[UR24][R12.64] ;  /* 0x000000180c0d7981 */ /* 0x000f62000c1e1100 */
[----:B------:R-:W-:Y:S02]  /*0660*/  LEA.HI.X.SX32 R3, R11, R20, 0x1, P0 ;  /* 0x000000140b037211 */ /* 0x000fe400000f0eff */
[C---:B----4-:R-:W-:Y:S02]  /*0670*/  IADD3 R4, P0, PT, R15.reuse, R18, RZ ;  /* 0x000000120f047210 */ /* 0x050fe40007f1e0ff */
[-C--:B------:R-:W-:Y:S01]  /*0680*/  LEA.HI.X.SX32 R11, R14, R20.reuse, 0x1, P2 ;  /* 0x000000140e0b7211 */ /* 0x080fe200010f0eff */
[----:B------:R2:W5:Y:S01]  /*0690*/  LDG.E.U8 R18, desc[UR24][R6.64] ;  /* 0x0000001806127981 */ /* 0x000562000c1e1100 */
[----:B------:R-:W-:Y:S02]  /*06a0*/  LEA.HI.X.SX32 R5, R15, R20, 0x1, P0 ;  /* 0x000000140f057211 */ /* 0x000fe400000f0eff */
[----:B------:R-:W3:Y:S01]  /*06b0*/  LDC.64 R14, c[0x0][0x388] ;  /* 0x0000e200ff0e7b82 */ /* 0x000ee20000000a00 */
[----:B------:R4:W5:Y:S04]  /*06c0*/  LDG.E.U8 R20, desc[UR24][R2.64] ;  /* 0x0000001802147981 */ /* 0x000968000c1e1100 */
[----:B------:R0:W5:Y:S01]  /*06d0*/  LDG.E.U8 R22, desc[UR24][R4.64] ;  /* 0x0000001804167981 */ /* 0x000162000c1e1100 */
[----:B--2---:R-:W-:-:S02]  /*06e0*/  IMAD R6, R36, UR4, RZ ;  /* 0x0000000424067c24 */ /* 0x004fc4000f8e02ff */
[----:B-1----:R-:W-:Y:S01]  /*06f0*/  IMAD R7, R104, UR10, RZ ;  /* 0x0000000a68077c24 */ /* 0x002fe2000f8e02ff */
[--C-:B------:R-:W-:Y:S01]  /*0700*/  SHF.R.U32.HI R8, RZ, 0x5, R0.reuse ;  /* 0x00000005ff087819 */ /* 0x100fe20000011600 */
[----:B------:R1:W5:Y:S01]  /*0710*/  LDG.E.U8 R11, desc[UR24][R10.64] ;  /* 0x000000180a0b7981 */ /* 0x000362000c1e1100 */
[--C-:B----4-:R-:W-:Y:S02]  /*0720*/  SHF.R.U32.HI R2, RZ, 0x5, R0.reuse ;  /* 0x00000005ff027819 */ /* 0x110fe40000011600 */
[--C-:B0-----:R-:W-:Y:S02]  /*0730*/  SHF.R.S32.HI R4, RZ, 0x1f, R7.reuse ;  /* 0x0000001fff047819 */ /* 0x101fe40000011407 */
[----:B------:R-:W-:Y:S02]  /*0740*/  SGXT.U32 R2, R2, 0x3 ;  /* 0x000000030202781a */ /* 0x000fe40000000000 */
[----:B------:R-:W-:Y:S02]  /*0750*/  SHF.R.S32.HI R3, RZ, 0x7, R0 ;  /* 0x00000007ff037819 */ /* 0x000fe40000011400 */
[----:B---3--:R-:W-:-:S02]  /*0760*/  IADD3 R67, P0, P2, R6, R14, R7 ;  /* 0x0000000e06437210 */ /* 0x008fc40007a1e007 */
[----:B------:R-:W-:-:S04]  /*0770*/  SHF.R.S32.HI R6, RZ, 0x1f, R6 ;  /* 0x0000001fff067819 */ /* 0x000fc80000011406 */
[----:B------:R-:W-:Y:S01]  /*0780*/  IADD3.X R15, PT, PT, R6, R15, R4, P0, P2 ;  /* 0x0000000f060f7210 */ /* 0x000fe200007e4404 */
[----:B------:R-:W-:Y:S01]  /*0790*/  IMAD R4, R2, R105, RZ ;  /* 0x0000006902047224 */ /* 0x000fe200078e02ff */
[----:B------:R-:W-:-:S03]  /*07a0*/  SGXT R2, R3, 0x1 ;  /* 0x000000010302781a */ /* 0x000fc60000000200 */
[C---:B------:R-:W-:Y:S01]  /*07b0*/  IMAD R6, R105.reuse, 0x8, R4 ;  /* 0x0000000869067824 */ /* 0x040fe200078e0204 */
[----:B------:R-:W-:Y:S02]  /*07c0*/  LOP3.LUT R99, R2, 0x90, RZ, 0xc0, !PT ;  /* 0x0000009002637812 */ /* 0x000fe400078ec0ff */
[----:B------:R-:W-:Y:S01]  /*07d0*/  R2UR UR20, R8 ;  /* 0x00000000081472ca */ /* 0x000fe200000e0000 */
[----:B------:R-:W-:Y:S01]  /*07e0*/  IMAD R2, R105, 0x8, R6 ;  /* 0x0000000869027824 */ /* 0x000fe200078e0206 */
[----:B------:R-:W-:-:S03]  /*07f0*/  IADD3 R96, P0, PT, R4, R67, RZ ;  /* 0x0000004304607210 */ /* 0x000fc60007f1e0ff */
[----:B------:R-:W-:Y:S01]  /*0800*/  IMAD R8, R105, 0x10, R2 ;  /* 0x0000001069087824 */ /* 0x000fe200078e0202 */
[----:B------:R-:W-:-:S03]  /*0810*/  LEA.HI.X.SX32 R97, R4, R15, 0x1, P0 ;  /* 0x0000000f04617211 */ /* 0x000fc600000f0eff */
[----:B------:R-:W-:Y:S01]  /*0820*/  IMAD R4, R105, 0x8, R8 ;  /* 0x0000000869047824 */ /* 0x000fe200078e0208 */
[----:B------:R-:W-:-:S03]  /*0830*/  IADD3 R94, P0, PT, R6, R67, RZ ;  /* 0x00000043065e7210 */ /* 0x000fc60007f1e0ff */
[----:B------:R-:W-:Y:S01]  /*0840*/  UIADD3 UR5, UPT, UPT, UR20, 0x38, URZ ;  /* 0x0000003814057890 */ /* 0x000fe2000fffe0ff */
[C---:B-1----:R-:W-:Y:S02]  /*0850*/  LEA R10, R105.reuse, R4, 0x3 ;  /* 0x00000004690a7211 */ /* 0x042fe400078e18ff */
[----:B------:R-:W-:Y:S01]  /*0860*/  LEA.HI.X.SX32 R95, R6, R15, 0x1, P0 ;  /* 0x0000000f065f7211 */ /* 0x000fe200000f0eff */
[----:B------:R-:W-:Y:S02]  /*0870*/  UIADD3 UR4, UPT, UPT, UR20, 0x18, URZ ;  /* 0x0000001814047890 */ /* 0x000fe4000fffe0ff */
[C---:B------:R-:W-:Y:S02]  /*0880*/  IMAD R6, R105.reuse, 0x10, R10 ;  /* 0x0000001069067824 */ /* 0x040fe400078e020a */
[C---:B------:R-:W-:Y:S02]  /*0890*/  IMAD R5, R105.reuse, UR5, RZ ;  /* 0x0000000569057c24 */ /* 0x040fe4000f8e02ff */
[C---:B------:R-:W-:Y:S01]  /*08a0*/  IMAD R12, R105.reuse, 0x8, R6 ;  /* 0x00000008690c7824 */ /* 0x040fe200078e0206 */
[CC--:B------:R-:W-:Y:S01]  /*08b0*/  IADD3 R84, P0, PT, R2.reuse, R67.reuse, RZ ;  /* 0x0000004302547210 */ /* 0x0c0fe20007f1e0ff */
[----:B------:R-:W-:Y:S01]  /*08c0*/  IMAD R3, R105, UR4, RZ ;  /* 0x0000000469037c24 */ /* 0x000fe2000f8e02ff */
[----:B------:R-:W-:Y:S01]  /*08d0*/  IADD3 R90, P4, PT, R5, R67, RZ ;  /* 0x00000043055a7210 */ /* 0x000fe20007f9e0ff */
[----:B------:R-:W-:Y:S01]  /*08e0*/  IMAD R14, R105, 0x8, R12 ;  /* 0x00000008690e7824 */ /* 0x000fe200078e020c */
[----:B------:R-:W-:Y:S01]  /*08f0*/  UIADD3 UR8, UPT, UPT, UR20, 0x58, URZ ;  /* 0x0000005814087890 */ /* 0x000fe2000fffe0ff */
[----:B------:R-:W-:-:S02]  /*0900*/  LEA.HI.X.SX32 R85, R2, R15, 0x1, P0 ;  /* 0x0000000f02557211 */ /* 0x000fc400000f0eff */
[----:B------:R-:W-:Y:S01]  /*0910*/  LEA.HI.X.SX32 R91, R5, R15, 0x1, P4 ;  /* 0x0000000f055b7211 */ /* 0x000fe200020f0eff */
[----:B------:R-:W-:Y:S01]  /*0920*/  IMAD R2, R105, 0x10, R14 ;  /* 0x0000001069027824 */ /* 0x000fe200078e020e */
[CC--:B------:R-:W-:Y:S02]  /*0930*/  IADD3 R92, P3, PT, R3.reuse, R67.reuse, RZ ;  /* 0x00000043035c7210 */ /* 0x0c0fe40007f7e0ff */
[C---:B------:R-:W-:Y:S01]  /*0940*/  IADD3 R80, P4, PT, R4.reuse, R67, RZ ;  /* 0x0000004304507210 */ /* 0x040fe20007f9e0ff */
[----:B------:R-:W-:Y:S01]  /*0950*/  UIADD3 UR9, UPT, UPT, UR20, 0x78, URZ ;  /* 0x0000007814097890 */ /* 0x000fe2000fffe0ff */
[-C--:B------:R-:W-:Y:S01]  /*0960*/  LEA.HI.X.SX32 R93, R3, R15.reuse, 0x1, P3 ;  /* 0x0000000f035d7211 */ /* 0x080fe200018f0eff */
[----:B------:R-:W-:Y:S01]  /*0970*/  IMAD R7, R105, UR8, RZ ;  /* 0x0000000869077c24 */ /* 0x000fe2000f8e02ff */
[----:B------:R-:W-:Y:S02]  /*0980*/  LEA.HI.X.SX32 R81, R4, R15, 0x1, P4 ;  /* 0x0000000f04517211 */ /* 0x000fe400020f0eff */
[----:B------:R-:W-:-:S02]  /*0990*/  IADD3 R82, P3, PT, R8, R67, RZ ;  /* 0x0000004308527210 */ /* 0x000fc40007f7e0ff */
[C---:B------:R-:W-:Y:S01]  /*09a0*/  LEA R4, R105.reuse, R2, 0x3 ;  /* 0x0000000269047211 */ /* 0x040fe200078e18ff */
[----:B------:R-:W-:Y:S01]  /*09b0*/  IMAD R9, R105, UR9, RZ ;  /* 0x0000000969097c24 */ /* 0x000fe2000f8e02ff */
[----:B------:R-:W-:Y:S02]  /*09c0*/  LEA.HI.X.SX32 R83, R8, R15, 0x1, P3 ;  /* 0x0000000f08537211 */ /* 0x000fe400018f0eff */
[-C--:B------:R-:W-:Y:S01]  /*09d0*/  IADD3 R88, P5, PT, R7, R67.reuse, RZ ;  /* 0x0000004307587210 */ /* 0x080fe20007fbe0ff */
[----:B------:R-:W-:Y:S01]  /*09e0*/  IMAD R3, R105, 0x8, R4 ;  /* 0x0000000869037824 */ /* 0x000fe200078e0204 */
[-C--:B------:R-:W-:Y:S02]  /*09f0*/  IADD3 R78, P0, PT, R10, R67.reuse, RZ ;  /* 0x000000430a4e7210 */ /* 0x080fe40007f1e0ff */
[-C--:B------:R-:W-:Y:S02]  /*0a00*/  IADD3 R76, P3, PT, R6, R67.reuse, RZ ;  /* 0x00000043064c7210 */ /* 0x080fe40007f7e0ff */
[----:B------:R-:W-:-:S02]  /*0a10*/  IADD3 R74, P4, PT, R12, R67, RZ ;  /* 0x000000430c4a7210 */ /* 0x000fc40007f9e0ff */
[-C--:B------:R-:W-:Y:S02]  /*0a20*/  LEA.HI.X.SX32 R89, R7, R15.reuse, 0x1, P5 ;  /* 0x0000000f07597211 */ /* 0x080fe400028f0eff */
[-C--:B------:R-:W-:Y:S02]  /*0a30*/  LEA.HI.X.SX32 R79, R10, R15.reuse, 0x1, P0 ;  /* 0x0000000f0a4f7211 */ /* 0x080fe400000f0eff */
[-C--:B------:R-:W-:Y:S02]  /*0a40*/  LEA.HI.X.SX32 R77, R6, R15.reuse, 0x1, P3 ;  /* 0x0000000f064d7211 */ /* 0x080fe400018f0eff */
[----:B------:R-:W-:Y:S02]  /*0a50*/  LEA.HI.X.SX32 R75, R12, R15, 0x1, P4 ;  /* 0x0000000f0c4b7211 */ /* 0x000fe400020f0eff */
[-C--:B------:R-:W-:Y:S02]  /*0a60*/  IADD3 R86, P6, PT, R9, R67.reuse, RZ ;  /* 0x0000004309567210 */ /* 0x080fe40007fde0ff */
[----:B------:R-:W-:-:S02]  /*0a70*/  IADD3 R72, P0, PT, R14, R67, RZ ;  /* 0x000000430e487210 */ /* 0x000fc40007f1e0ff */
[-C--:B------:R-:W-:Y:S02]  /*0a80*/  IADD3 R70, P3, PT, R2, R67.reuse, RZ ;  /* 0x0000004302467210 */ /* 0x080fe40007f7e0ff */
[-C--:B------:R-:W-:Y:S02]  /*0a90*/  IADD3 R68, P4, PT, R4, R67.reuse, RZ ;  /* 0x0000004304447210 */ /* 0x080fe40007f9e0ff */
[----:B------:R-:W-:Y:S02]  /*0aa0*/  IADD3 R66, P5, PT, R3, R67, RZ ;  /* 0x0000004303427210 */ /* 0x000fe40007fbe0ff */
[----:B------:R-:W-:Y:S02]  /*0ab0*/  R2UR UR7, R21 ;  /* 0x00000000150772ca */ /* 0x000fe400000e0000 */
[----:B------:R-:W-:Y:S02]  /*0ac0*/  LOP3.LUT P2, RZ, R0, 0xff, RZ, 0xc0, !PT ;  /* 0x000000ff00ff7812 */ /* 0x000fe4000784c0ff */
[----:B------:R-:W-:-:S02]  /*0ad0*/  LEA.HI.X.SX32 R87, R9, R15, 0x1, P6 ;  /* 0x0000000f09577211 */ /* 0x000fc400030f0eff */
[-C--:B------:R-:W-:Y:S02]  /*0ae0*/  LEA.HI.X.SX32 R73, R14, R15.reuse, 0x1, P0 ;  /* 0x0000000f0e497211 */ /* 0x080fe400000f0eff */
[-C--:B------:R-:W-:Y:S02]  /*0af0*/  LEA.HI.X.SX32 R71, R2, R15.reuse, 0x1, P3 ;  /* 0x0000000f02477211 */ /* 0x080fe400018f0eff */
[-C--:B------:R-:W-:Y:S02]  /*0b00*/  LEA.HI.X.SX32 R69, R4, R15.reuse, 0x1, P4 ;  /* 0x0000000f04457211 */ /* 0x080fe400020f0eff */
[----:B------:R-:W-:Y:S02]  /*0b10*/  LEA.HI.X.SX32 R67, R3, R15, 0x1, P5 ;  /* 0x0000000f03437211 */ /* 0x000fe400028f0eff */
[----:B------:R-:W-:Y:S01]  /*0b20*/  LOP3.LUT R99, R99, 0x7f, R0, 0x78, !PT ;  /* 0x0000007f63637812 */ /* 0x000fe200078e7800 */
[----:B------:R-:W-:Y:S06]  /*0b30*/  @P1 BRA `(.L_x_5) ;  /* 0x0000000000181947 */ /* 0x000fec0003800000 */
[----:B------:R-:W-:Y:S01]  /*0b40*/  ELECT P0, URZ, PT ;  /* 0x0000000000ff782f */ /* 0x000fe20003800000 */
[----:B------:R-:W-:Y:S01]  /*0b50*/  IMAD.MOV.U32 R2, RZ, RZ, 0x1 ;  /* 0x00000001ff027424 */ /* 0x000fe200078e00ff */
[----:B------:R-:W-:Y:S01]  /*0b60*/  UMOV UR4, 0x40 ;  /* 0x0000004000047882 */ /* 0x000fe20000000000 */
[----:B------:R-:W-:Y:S01]  /*0b70*/  UVIRTCOUNT.DEALLOC.SMPOOL 0x80 ;  /* 0x000000800000784c */ /* 0x000fe20000000000 */
[----:B------:R-:W-:-:S09]  /*0b80*/  ULEA UR4, UR6, UR4, 0x18 ;  /* 0x0000000406047291 */ /* 0x000fd2000f8ec0ff */
[----:B------:R0:W-:Y:S03]  /*0b90*/  @P0 STS.U8 [UR4], R2 ;  /* 0x00000002ff000988 */ /* 0x0001e60008000004 */
.L_x_5:
[----:B------:R-:W-:Y:S01]  /*0ba0*/  USHF.L.U32 UR4, UR20, 0x15, URZ ;  /* 0x0000001514047899 */ /* 0x000fe200080006ff */
[----:B------:R-:W-:Y:S01]  /*0bb0*/  LOP3.LUT R100, R99, 0x20, RZ, 0x3c, !PT ;  /* 0x0000002063647812 */ /* 0x000fe200078e3cff */
[----:B------:R-:W-:Y:S01]  /*0bc0*/  ULOP3.LUT UR14, UR20, 0x4, URZ, 0xc0, !UPT ;  /* 0x00000004140e7892 */ /* 0x000fe2000f8ec0ff */
[----:B-----5:R1:W-:Y:S01]  /*0bd0*/  STS.U8 [R99+UR11+0x5000], R16 ;  /* 0x0050001063007988 */ /* 0x0203e2000800000b */
[----:B------:R-:W-:Y:S01]  /*0be0*/  ULOP3.LUT UR6, UR4, 0x600000, URZ, 0xc0, !UPT ;  /* 0x0060000004067892 */ /* 0x000fe2000f8ec0ff */
[----:B------:R-:W-:Y:S01]  /*0bf0*/  ISETP.LT.AND P3, PT, RZ, UR15, PT ;  /* 0x0000000fff007c0c */ /* 0x000fe2000bf61270 */
[----:B------:R-:W-:Y:S01]  /*0c00*/  VOTEU.ALL UP0, P2 ;  /* 0x0000000000ff7886 */ /* 0x000fe20001000000 */
[----:B------:R2:W-:Y:S01]  /*0c10*/  STS.U8 [R99+UR11+0x5200], R18 ;  /* 0x0052001263007988 */ /* 0x0005e2000800000b */
[----:B------:R-:W-:Y:S01]  /*0c20*/  UIADD3 UR12, UPT, UPT, UR7, UR6, URZ ;  /* 0x00000006070c7290 */ /* 0x000fe2000fffe0ff */
[----:B0-----:R-:W-:Y:S01]  /*0c30*/  PRMT R2, RZ, 0x7610, R2 ;  /* 0x00007610ff027816 */ /* 0x001fe20000000002 */
[----:B------:R-:W-:Y:S01]  /*0c40*/  UMOV UR5, 0x1 ;  /* 0x0000000100057882 */ /* 0x000fe20000000000 */
[----:B------:R0:W-:Y:S01]  /*0c50*/  STS.U8 [R99+UR11+0x5400], R20 ;  /* 0x0054001463007988 */ /* 0x0001e2000800000b */
[----:B------:R-:W-:-:S02]  /*0c60*/  ULEA UR12, UR14, UR12, 0x2 ;  /* 0x0000000c0e0c7291 */ /* 0x000fc4000f8e10ff */
[----:B------:R-:W-:-:S04]  /*0c70*/  @!UP0 UIADD3 UR8, UPT, UPT, -UR5, 0x100000, URZ ;  /* 0x0010000005088890 */ /* 0x000fc8000fffe1ff */
[----:B------:R-:W-:Y:S02]  /*0c80*/  @!UP0 USHF.L.U32 UR9, UR8, 0xb, URZ ;  /* 0x0000000b08098899 */ /* 0x000fe400080006ff */
[----:B------:R-:W-:Y:S02]  /*0c90*/  @!UP0 USHF.L.U32 UR8, UR8, 0x1, URZ ;  /* 0x0000000108088899 */ /* 0x000fe400080006ff */
[----:B------:R-:W-:Y:S02]  /*0ca0*/  UIADD3 UR13, UPT, UPT, UR11, 0x5800, URZ ;  /* 0x000058000b0d7890 */ /* 0x000fe4000fffe0ff */
[----:B------:R3:W-:Y:S01]  /*0cb0*/  STS.U8 [R99+UR11+0x5600], R22 ;  /* 0x0056001663007988 */ /* 0x0007e2000800000b */
[----:B------:R-:W-:Y:S01]  /*0cc0*/  VOTEU.ALL UP1, P2 ;  /* 0x0000000000ff7886 */ /* 0x000fe20001020000 */
[----:B------:R-:W-:Y:S02]  /*0cd0*/  PRMT R4, RZ, 0x7610, R4 ;  /* 0x00007610ff047816 */ /* 0x000fe40000000004 */
[----:B------:R4:W-:Y:S04]  /*0ce0*/  STS.U8 [R100+UR11+0x5100], R17 ;  /* 0x0051001164007988 */ /* 0x0009e8000800000b */
[----:B------:R4:W-:Y:S04]  /*0cf0*/  STS.U8 [R100+UR11+0x5300], R19 ;  /* 0x0053001364007988 */ /* 0x0009e8000800000b */
[----:B------:R4:W-:Y:S04]  /*0d00*/  STS.U8 [R100+UR11+0x5500], R11 ;  /* 0x0055000b64007988 */ /* 0x0009e8000800000b */
[----:B------:R4:W-:Y:S01]  /*0d10*/  STS.U8 [R100+UR11+0x5700], R13 ;  /* 0x0057000d64007988 */ /* 0x0009e2000800000b */
[----:B------:R-:W-:Y:S01]  /*0d20*/  STTM.16dp32bit_t0_t15.x8 tmem[UR12], RZ ;  /* 0x000000ff000079ed */ /* 0x000fe2000898000c */
[----:B------:R-:W-:Y:S01]  /*0d30*/  STTM.16dp32bit_t16_t31.x8 tmem[UR12+0x8], RZ ;  /* 0x000008ff000079ed */ /* 0x000fe200089a000c */
[----:B------:R-:W0:Y:S02]  /*0d40*/  FENCE.VIEW.ASYNC.T ;  /* 0x00000000000073c6 */ /* 0x000e240000000200 */
[----:B0-----:R-:W-:Y:S01]  /*0d50*/  BAR.SYNC.DEFER_BLOCKING 0x0 ;  /* 0x0000000000007b1d */ /* 0x001fe20000010000 */
[----:B------:R-:W-:-:S02]  /*0d60*/  PRMT R6, RZ, 0x7610, R6 ;  /* 0x00007610ff067816 */ /* 0x000fc40000000006 */
[----:B------:R-:W-:Y:S02]  /*0d70*/  PRMT R8, RZ, 0x7610, R8 ;  /* 0x00007610ff087816 */ /* 0x000fe40000000008 */
[----:B------:R-:W-:Y:S01]  /*0d80*/  PRMT R10, RZ, 0x7610, R10 ;  /* 0x00007610ff0a7816 */ /* 0x000fe2000000000a */
[----:B------:R-:W0:Y:S02]  /*0d90*/  FENCE.VIEW.ASYNC.S ;  /* 0x00000000000073c6 */ /* 0x000e240000000000 */
[----:B0-----:R0:W0:Y:S02]  /*0da0*/  @!UP1 SYNCS.EXCH.64 URZ, [UR13], UR8 ;  /* 0x000000080dff95b2 */ /* 0x0010240008000100 */
[----:B0-----:R-:W-:Y:S01]  /*0db0*/  BAR.SYNC.DEFER_BLOCKING 0x0 ;  /* 0x0000000000007b1d */ /* 0x001fe20000010000 */
[----:B------:R-:W-:Y:S02]  /*0dc0*/  PRMT R12, RZ, 0x7610, R12 ;  /* 0x00007610ff0c7816 */ /* 0x000fe4000000000c */
[----:B------:R-:W-:-:S02]  /*0dd0*/  PRMT R14, RZ, 0x7610, R14 ;  /* 0x00007610ff0e7816 */ /* 0x000fc4000000000e */
[----:B-1----:R-:W-:Y:S02]  /*0de0*/  PRMT R16, RZ, 0x7610, R16 ;  /* 0x00007610ff107816 */ /* 0x002fe40000000010 */
[----:B--2---:R-:W-:Y:S02]  /*0df0*/  PRMT R18, RZ, 0x7610, R18 ;  /* 0x00007610ff127816 */ /* 0x004fe40000000012 */
[----:B------:R-:W-:Y:S02]  /*0e00*/  PRMT R20, RZ, 0x7610, R20 ;  /* 0x00007610ff147816 */ /* 0x000fe40000000014 */
[----:B---3--:R-:W-:Y:S02]  /*0e10*/  PRMT R22, RZ, 0x7610, R22 ;  /* 0x00007610ff167816 */ /* 0x008fe40000000016 */
[----:B------:R-:W-:Y:S02]  /*0e20*/  PRMT R24, RZ, 0x7610, R24 ;  /* 0x00007610ff187816 */ /* 0x000fe40000000018 */
[----:B------:R-:W-:-:S02]  /*0e30*/  PRMT R26, RZ, 0x7610, R26 ;  /* 0x00007610ff1a7816 */ /* 0x000fc4000000001a */
[----:B------:R-:W-:Y:S02]  /*0e40*/  PRMT R28, RZ, 0x7610, R28 ;  /* 0x00007610ff1c7816 */ /* 0x000fe4000000001c */
[----:B------:R-:W-:Y:S02]  /*0e50*/  PRMT R30, RZ, 0x7610, R30 ;  /* 0x00007610ff1e7816 */ /* 0x000fe4000000001e */
[----:B------:R-:W-:Y:S01]  /*0e60*/  PRMT R32, RZ, 0x7610, R32 ;  /* 0x00007610ff207816 */ /* 0x000fe20000000020 */
[----:B------:R-:W2:Y:S04]  /*0e70*/  @P3 LDG.E.U8 R2, desc[UR24][R96.64] ;  /* 0x0000001860023981 */ /* 0x000ea8000c1e1100 */
[----:B------:R-:W3:Y:S04]  /*0e80*/  @P3 LDG.E.U8 R4, desc[UR24][R94.64] ;  /* 0x000000185e043981 */ /* 0x000ee8000c1e1100 */
[----:B------:R-:W4:Y:S04]  /*0e90*/  @P3 LDG.E.U8 R6, desc[UR24][R84.64] ;  /* 0x0000001854063981 */ /* 0x000f28000c1e1100 */
        /* <DEDUP_REMOVED lines=12> */
[----:B------:R-:W4:Y:S01]  /*0f60*/  @P3 LDG.E.U8 R32, desc[UR24][R86.64] ;  /* 0x0000001856203981 */ /* 0x000f22000c1e1100 */
[----:B------:R-:W-:-:S04]  /*0f70*/  @!UP0 UIADD3 UR8, UPT, UPT, -UR5, 0x100000, URZ ;  /* 0x0010000005088890 */ /* 0x000fc8000fffe1ff */
[----:B------:R-:W-:Y:S02]  /*0f80*/  @!UP0 USHF.L.U32 UR9, UR8, 0xb, URZ ;  /* 0x0000000b08098899 */ /* 0x000fe400080006ff */
[----:B------:R-:W-:Y:S01]  /*0f90*/  @!UP0 USHF.L.U32 UR8, UR8, 0x1, URZ ;  /* 0x0000000108088899 */ /* 0x000fe200080006ff */
[----:B------:R-:W-:Y:S01]  /*0fa0*/  VOTEU.ALL UP1, P2 ;  /* 0x0000000000ff7886 */ /* 0x000fe20001020000 */
[----:B------:R-:W-:-:S04]  /*0fb0*/  @!UP0 UIADD3 UR4, UPT, UPT, -UR5, 0x100000, URZ ;  /* 0x0010000005048890 */ /* 0x000fc8000fffe1ff */
[----:B------:R-:W-:Y:S02]  /*0fc0*/  @!UP0 USHF.L.U32 UR5, UR4, 0xb, URZ ;  /* 0x0000000b04058899 */ /* 0x000fe400080006ff */
[----:B------:R-:W-:Y:S02]  /*0fd0*/  @!UP0 USHF.L.U32 UR4, UR4, 0x1, URZ ;  /* 0x0000000104048899 */ /* 0x000fe400080006ff */
[----:B------:R-:W-:Y:S01]  /*0fe0*/  UIADD3 UR30, UPT, UPT, UR7, 0x100000, URZ ;  /* 0x00100000071e7890 */ /* 0x000fe2000fffe0ff */
[----:B------:R-:W-:-:S03]  /*0ff0*/  ISETP.EQ.U32.AND P4, PT, RZ, UR20, P3 ;  /* 0x00000014ff007c0c */ /* 0x000fc60009f82070 */
[----:B------:R-:W-:-:S04]  /*1000*/  UIADD3 UR6, UPT, UPT, UR6, UR30, URZ ;  /* 0x0000001e06067290 */ /* 0x000fc8000fffe0ff */
[----:B------:R-:W-:Y:S01]  /*1010*/  ULEA UR14, UR14, UR6, 0x4 ;  /* 0x000000060e0e7291 */ /* 0x000fe2000f8e20ff */
[----:B------:R0:W1:Y:S01]  /*1020*/  @!UP1 SYNCS.EXCH.64 URZ, [UR11+0x5808], UR8 ;  /* 0x005808080bff95b2 */ /* 0x0000620008000100 */
[----:B------:R-:W-:Y:S01]  /*1030*/  VOTEU.ALL UP1, P2 ;  /* 0x0000000000ff7886 */ /* 0x000fe20001020000 */
[----:B------:R-:W-:Y:S02]  /*1040*/  UIADD3 UR6, UPT, UPT, UR11, 0x3000, URZ ;  /* 0x000030000b067890 */ /* 0x000fe4000fffe0ff */
[----:B--2---:R0:W-:Y:S04]  /*1050*/  STS.U8 [R99+UR11+0x2000], R2 ;  /* 0x0020000263007988 */ /* 0x0041e8000800000b */
[----:B---3--:R0:W-:Y:S04]  /*1060*/  STS.U8 [R99+UR11+0x2100], R4 ;  /* 0x0021000463007988 */ /* 0x0081e8000800000b */
[----:B----4-:R0:W-:Y:S04]  /*1070*/  STS.U8 [R99+UR11+0x2200], R6 ;  /* 0x0022000663007988 */ /* 0x0101e8000800000b */
[----:B------:R0:W-:Y:S04]  /*1080*/  STS.U8 [R99+UR11+0x2300], R8 ;  /* 0x0023000863007988 */ /* 0x0001e8000800000b */
        /* <DEDUP_REMOVED lines=11> */
[----:B------:R0:W-:Y:S01]  /*1140*/  STS.U8 [R99+UR11+0x2f00], R32 ;  /* 0x002f002063007988 */ /* 0x0001e2000800000b */
[----:B-1----:R1:W-:Y:S06]  /*1150*/  MEMBAR.ALL.CTA ;  /* 0x0000000000007992 */ /* 0x0023ec0000008000 */
[----:B-1----:R-:W-:Y:S04]  /*1160*/  FENCE.VIEW.ASYNC.S ;  /* 0x00000000000073c6 */ /* 0x002fe80000000000 */
[----:B------:R-:W1:Y:S02]  /*1170*/  FENCE.VIEW.ASYNC.S ;  /* 0x00000000000073c6 */ /* 0x000e640000000000 */
[----:B-1----:R0:W1:Y:S02]  /*1180*/  @!UP1 SYNCS.EXCH.64 URZ, [UR11+0x3000], UR4 ;  /* 0x003000040bff95b2 */ /* 0x0020640008000100 */
[----:B-1----:R-:W-:Y:S06]  /*1190*/  BAR.SYNC.DEFER_BLOCKING 0x0 ;  /* 0x0000000000007b1d */ /* 0x002fec0000010000 */
[----:B0-----:R-:W-:Y:S05]  /*11a0*/  @!P4 BRA `(.L_x_6) ;  /* 0x000000000040c947 */ /* 0x001fea0003800000 */
[----:B------:R-:W-:Y:S02]  /*11b0*/  UIADD3 UR4, UPT, UPT, UR11, 0x5000, URZ ;  /* 0x000050000b047890 */ /* 0x000fe4000fffe0ff */
[----:B------:R-:W-:Y:S02]  /*11c0*/  UIADD3 UR5, UPT, UPT, UR11, 0x2000, URZ ;  /* 0x000020000b057890 */ /* 0x000fe4000fffe0ff */
[----:B------:R-:W-:Y:S02]  /*11d0*/  USHF.R.U32.HI UR4, URZ, 0x4, UR4 ;  /* 0x00000004ff047899 */ /* 0x000fe40008011604 */
[----:B------:R-:W-:Y:S02]  /*11e0*/  USHF.R.U32.HI UR5, URZ, 0x4, UR5 ;  /* 0x00000004ff057899 */ /* 0x000fe40008011605 */
[----:B------:R-:W-:Y:S02]  /*11f0*/  USGXT.U32 UR8, UR4, 0xe ;  /* 0x0000000e0408789a */ /* 0x000fe40008000000 */
[----:B------:R-:W-:Y:S01]  /*1200*/  USGXT.U32 UR16, UR5, 0xe ;  /* 0x0000000e0510789a */ /* 0x000fe20008000000 */
[----:B------:R-:W-:-:S02]  /*1210*/  UMOV UR4, UR6 ;  /* 0x0000000600047c82 */ /* 0x000fc40008000000 */
[----:B------:R-:W-:Y:S01]  /*1220*/  UMOV UR5, URZ ;  /* 0x000000ff00057c82 */ /* 0x000fe20008000000 */
[----:B------:R-:W-:Y:S01]  /*1230*/  UMOV UR18, 0x0 ;  /* 0x0000000000127882 */ /* 0x000fe20000000000 */
[----:B------:R-:W-:Y:S01]  /*1240*/  UMOV UR19, 0x4208010 ;  /* 0x0420801000137882 */ /* 0x000fe20000000000 */
[----:B------:R-:W-:Y:S01]  /*1250*/  UMOV UR9, 0x80004020 ;  /* 0x8000402000097882 */ /* 0x000fe20000000000 */
[----:B------:R-:W-:Y:S01]  /*1260*/  UMOV UR17, 0xc0004010 ;  /* 0xc000401000117882 */ /* 0x000fe20000000000 */
[----:B------:R-:W-:Y:S01]  /*1270*/  UMOV UR4, UR4 ;  /* 0x0000000400047c82 */ /* 0x000fe20008000000 */
[----:B------:R0:W-:Y:S01]  /*1280*/  UTCQMMA gdesc[UR8], gdesc[UR16], tmem[UR30], tmem[UR18], idesc[UR19], !UPT ;  /* 0x00ff1210080075ea */ /* 0x0001e2000f80031e */
[----:B------:R0:W-:Y:S01]  /*1290*/  UTCBAR [UR4], URZ ;  /* 0x000000ff040073e9 */ /* 0x0001e200080000ff */
[----:B------:R-:W-:Y:S02]  /*12a0*/  NOP ;  /* 0x0000000000007918 */ /* 0x000fe40000000000 */
.L_x_6:
[----:B------:R-:W-:Y:S05]  /*12b0*/  @!P3 BRA `(.L_x_7) ;  /* 0x000000000008b947 */ /* 0x000fea0003800000 */
[----:B------:R-:W1:Y:S02]  /*12c0*/  SYNCS.PHASECHK.TRANS64.TRYWAIT P0, [UR11+0x3000], RZ ;  /* 0x003000ffff0075a7 */ /* 0x000e64000800110b */
[----:B-1----:R-:W-:Y:S05]  /*12d0*/  @!P0 BRA `(.L_x_8) ;  /* 0x0000004400a08947 */ /* 0x002fea0003800000 */
.L_x_7:
[----:B------:R-:W-:Y:S01]  /*12e0*/  BAR.SYNC.DEFER_BLOCKING 0x0 ;  /* 0x0000000000007b1d */ /* 0x000fe20000010000 */
[C---:B------:R-:W-:Y:S02]  /*12f0*/  LOP3.LUT R107, R0.reuse, 0xf, RZ, 0xc0, !PT ;  /* 0x0000000f006b7812 */ /* 0x040fe400078ec0ff */
[----:B------:R-:W-:Y:S02]  /*1300*/  LOP3.LUT R106, R0, 0x60, RZ, 0xc0, !PT ;  /* 0x00000060006a7812 */ /* 0x000fe400078ec0ff */
[----:B------:R-:W-:Y:S01]  /*1310*/  ISETP.GE.U32.AND P5, PT, R36, 0x10, PT ;  /* 0x000000102400780c */ /* 0x000fe20003fa6070 */
[----:B0-----:R-:W0:Y:S02]  /*1320*/  LDCU UR8, c[0x0][0x3a8] ;  /* 0x00007500ff0877ac */ /* 0x001e240008000800 */
[----:B------:R-:W1:Y:S01]  /*1330*/  LDC R115, c[0x0][0x3d8] ;  /* 0x0000f600ff737b82 */ /* 0x000e620000000800 */
[----:B------:R-:W-:Y:S01]  /*1340*/  LDTM.16dp32bit_t0_t15.x32 R4, tmem[UR14] ;  /* 0x0000000e000479ee */ /* 0x000fe20008a80000 */
[----:B------:R-:W0:Y:S01]  /*1350*/  LDTM.16dp32bit_t16_t31.x32 R4, tmem[UR14+0x20] ;  /* 0x0000200e000479ee */ /* 0x000e220008aa0000 */
[----:B------:R-:W-:Y:S01]  /*1360*/  LOP3.LUT R103, R0, 0xff, RZ, 0xc0, !PT ;  /* 0x000000ff00677812 */ /* 0x000fe200078ec0ff */
[----:B------:R-:W2:Y:S01]  /*1370*/  LDCU.64 UR18, c[0x0][0x3d0] ;  /* 0x00007a00ff1277ac */ /* 0x000ea20008000a00 */
[----:B------:R-:W-:-:S02]  /*1380*/  LEA R110, R107, R106, 0x1 ;  /* 0x0000006a6b6e7211 */ /* 0x000fc400078e08ff */
[C---:B------:R-:W-:Y:S01]  /*1390*/  LEA R102, R103.reuse, UR11, 0x2 ;  /* 0x0000000b67667c11 */ /* 0x040fe2000f8e10ff */
[----:B------:R-:W3:Y:S01]  /*13a0*/  LDC.64 R112, c[0x0][0x390] ;  /* 0x0000e400ff707b82 */ /* 0x000ee20000000a00 */
[----:B------:R-:W-:Y:S02]  /*13b0*/  LEA.HI R101, R103, R110, RZ, 0x19 ;  /* 0x0000006e67657211 */ /* 0x000fe400078fc8ff */
[----:B------:R-:W-:Y:S02]  /*13c0*/  PRMT R114, RZ, 0x7610, R114 ;  /* 0x00007610ff727816 */ /* 0x000fe40000000072 */
[----:B------:R-:W-:Y:S01]  /*13d0*/  LEA R101, R101, UR11, 0x2 ;  /* 0x0000000b65657c11 */ /* 0x000fe2000f8e10ff */
[----:B------:R-:W4:Y:S01]  /*13e0*/  @!P2 SYNCS.CCTL.IV [UR11+0x3000] ;  /* 0x00300000ff00a9b1 */ /* 0x000f22000800000b */
[----:B------:R-:W-:Y:S01]  /*13f0*/  NOP ;  /* 0x0000000000007918 */ /* 0x000fe20000000000 */
[----:B--2---:R-:W-:Y:S01]  /*1400*/  UIMAD UR4, UR10, UR18, URZ ;  /* 0x000000120a0472a4 */ /* 0x004fe2000f8e02ff */
[----:B0-----:R-:W-:Y:S01]  /*1410*/  FMUL R2, R4, UR8 ;  /* 0x0000000804027c20 */ /* 0x001fe20008400000 */
[----:B------:R-:W-:Y:S01]  /*1420*/  FMUL R3, R5, UR8 ;  /* 0x0000000805037c20 */ /* 0x000fe20008400000 */
[----:B------:R-:W-:Y:S01]  /*1430*/  FMUL R37, R6, UR8 ;  /* 0x0000000806257c20 */ /* 0x000fe20008400000 */
[----:B------:R-:W-:Y:S01]  /*1440*/  FMUL R38, R7, UR8 ;  /* 0x0000000807267c20 */ /* 0x000fe20008400000 */
[----:B------:R-:W-:Y:S01]  /*1450*/  FMUL R39, R8, UR8 ;  /* 0x0000000808277c20 */ /* 0x000fe20008400000 */
[----:B------:R-:W-:-:S02]  /*1460*/  USHF.R.S32.HI UR5, URZ, 0x1f, UR4 ;  /* 0x0000001fff057899 */ /* 0x000fc40008011404 */
[----:B------:R-:W-:Y:S01]  /*1470*/  FMNMX3 R37, R2, R3, R37, !PT ;  /* 0x0000000302257276 */ /* 0x000fe20007800025 */
[----:B------:R-:W-:Y:S01]  /*1480*/  FMUL R2, R9, UR8 ;  /* 0x0000000809027c20 */ /* 0x000fe20008400000 */
[----:B------:R-:W-:Y:S02]  /*1490*/  FMUL R3, R10, UR8 ;  /* 0x000000080a037c20 */ /* 0x000fe40008400000 */
[----:B------:R-:W-:Y:S01]  /*14a0*/  FMNMX3 R39, R37, R38, R39, !PT ;  /* 0x0000002625277276 */ /* 0x000fe20007800027 */
[----:B------:R-:W-:Y:S01]  /*14b0*/  FMUL R37, R11, UR8 ;  /* 0x000000080b257c20 */ /* 0x000fe20008400000 */
[----:B------:R-:W-:Y:S02]  /*14c0*/  FMUL R38, R12, UR8 ;  /* 0x000000080c267c20 */ /* 0x000fe40008400000 */
[----:B------:R-:W-:Y:S01]  /*14d0*/  FMNMX3 R39, R39, R2, R3, !PT ;  /* 0x0000000227277276 */ /* 0x000fe20007800003 */
[----:B------:R-:W-:Y:S01]  /*14e0*/  FMUL R2, R13, UR8 ;  /* 0x000000080d027c20 */ /* 0x000fe20008400000 */
[----:B------:R-:W-:-:S02]  /*14f0*/  FMUL R3, R14, UR8 ;  /* 0x000000080e037c20 */ /* 0x000fc40008400000 */
        /* <DEDUP_REMOVED lines=32> */
[----:B------:R-:W-:Y:S02]  /*1700*/  SHF.R.U32.HI R39, RZ, 0x7, R0 ;  /* 0x00000007ff277819 */ /* 0x000fe40000011600 */
[----:B------:R-:W-:-:S04]  /*1710*/  FMNMX3 R2, R38, R2, R3, !PT ;  /* 0x0000000226027276 */ /* 0x000fc80007800003 */
[----:B------:R-:W-:Y:S02]  /*1720*/  FMNMX R37, R37, R2, !PT ;  /* 0x0000000225257209 */ /* 0x000fe40007800000 */
[----:B------:R-:W-:-:S03]  /*1730*/  LOP3.LUT R2, R0, 0x7f, RZ, 0xc0, !PT ;  /* 0x0000007f00027812 */ /* 0x000fc600078ec0ff */
[----:B------:R-:W0:Y:S02]  /*1740*/  SHFL.BFLY PT, R38, R37, 0x10, 0x1f ;  /* 0x0e001f0025267f89 */ /* 0x000e2400000e0000 */
[----:B------:R-:W-:Y:S01]  /*1750*/  IMAD R3, R2, UR19, RZ ;  /* 0x0000001302037c24 */ /* 0x000fe2000f8e02ff */
[----:B------:R-:W-:-:S04]  /*1760*/  SGXT.U32 R2, R39, 0x1 ;  /* 0x000000012702781a */ /* 0x000fc80000000000 */
[----:B---3--:R-:W-:Y:S01]  /*1770*/  IADD3 R111, P0, P6, R3, UR4, R112 ;  /* 0x00000004036f7c10 */ /* 0x008fe2000fe1e070 */
[----:B-1----:R-:W-:Y:S01]  /*1780*/  IMAD R2, R2, R115, RZ ;  /* 0x0000007302027224 */ /* 0x002fe200078e02ff */
[----:B------:R-:W-:-:S03]  /*1790*/  SHF.R.S32.HI R40, RZ, 0x1f, R3 ;  /* 0x0000001fff287819 */ /* 0x000fc60000011403 */
[C---:B------:R-:W-:Y:S01]  /*17a0*/  IMAD R3, R115.reuse, 0x2, R2 ;  /* 0x0000000273037824 */ /* 0x040fe200078e0202 */
[----:B------:R-:W-:Y:S02]  /*17b0*/  IADD3.X R113, PT, PT, R40, UR5, R113, P0, P6 ;  /* 0x0000000528717c10 */ /* 0x000fe400087ec471 */
[----:B------:R-:W-:Y:S01]  /*17c0*/  IADD3 R64, P0, PT, R2, R111, RZ ;  /* 0x0000006f02407210 */ /* 0x000fe20007f1e0ff */
[----:B------:R-:W-:-:S03]  /*17d0*/  IMAD R36, R115, 0x2, R3 ;  /* 0x0000000273247824 */ /* 0x000fc600078e0203 */
[----:B------:R-:W-:Y:S01]  /*17e0*/  LEA.HI.X.SX32 R65, R2, R113, 0x1, P0 ;  /* 0x0000007102417211 */ /* 0x000fe200000f0eff */
[----:B------:R-:W-:Y:S01]  /*17f0*/  IMAD R2, R115, 0x2, R36 ;  /* 0x0000000273027824 */ /* 0x000fe200078e0224 */
[-C--:B------:R-:W-:Y:S02]  /*1800*/  IADD3 R62, P0, PT, R3, R111.reuse, RZ ;  /* 0x0000006f033e7210 */ /* 0x080fe40007f1e0ff */
[C---:B------:R-:W-:Y:S02]  /*1810*/  IADD3 R60, P6, PT, R36.reuse, R111, RZ ;  /* 0x0000006f243c7210 */ /* 0x040fe40007fde0ff */
[----:B0-----:R-:W-:Y:S02]  /*1820*/  FMNMX R38, R37, R38, !PT ;  /* 0x0000002625267209 */ /* 0x001fe40007800000 */
[-C--:B------:R-:W-:Y:S01]  /*1830*/  LEA.HI.X.SX32 R63, R3, R113.reuse, 0x1, P0 ;  /* 0x00000071033f7211 */ /* 0x080fe200000f0eff */
[----:B------:R-:W-:Y:S01]  /*1840*/  IMAD R3, R115, 0x2, R2 ;  /* 0x0000000273037824 */ /* 0x000fe200078e0202 */
[----:B------:R-:W-:Y:S01]  /*1850*/  LEA.HI.X.SX32 R61, R36, R113, 0x1, P6 ;  /* 0x00000071243d7211 */ /* 0x000fe200030f0eff */
[----:B----4-:R0:W-:Y:S01]  /*1860*/  @!P5 STS [R101+0x2000], R38 ;  /* 0x002000266500d388 */ /* 0x0101e20000000800 */
[----:B------:R-:W-:-:S02]  /*1870*/  IADD3 R58, P0, PT, R2, R111, RZ ;  /* 0x0000006f023a7210 */ /* 0x000fc40007f1e0ff */
[----:B------:R-:W-:Y:S01]  /*1880*/  ISETP.GE.U32.AND P6, PT, R103, 0x80, PT ;  /* 0x000000806700780c */ /* 0x000fe20003fc6070 */
[----:B------:R-:W-:Y:S01]  /*1890*/  BAR.SYNC.DEFER_BLOCKING 0x0 ;  /* 0x0000000000007b1d */ /* 0x000fe20000010000 */
[----:B------:R-:W-:Y:S01]  /*18a0*/  LEA.HI.X.SX32 R59, R2, R113, 0x1, P0 ;  /* 0x00000071023b7211 */ /* 0x000fe200000f0eff */
[----:B------:R-:W-:Y:S01]  /*18b0*/  IMAD R2, R115, 0x2, R3 ;  /* 0x0000000273027824 */ /* 0x000fe200078e0203 */
[----:B------:R-:W-:-:S04]  /*18c0*/  IADD3 R56, P0, PT, R3, R111, RZ ;  /* 0x0000006f03387210 */ /* 0x000fc80007f1e0ff */
[----:B------:R-:W-:Y:S01]  /*18d0*/  LEA.HI.X.SX32 R57, R3, R113, 0x1, P0 ;  /* 0x0000007103397211 */ /* 0x000fe200000f0eff */
[----:B------:R-:W-:Y:S01]  /*18e0*/  IMAD R3, R115, 0x2, R2 ;  /* 0x0000000273037824 */ /* 0x000fe200078e0202 */
[----:B------:R-:W-:-:S04]  /*18f0*/  IADD3 R54, P0, PT, R2, R111, RZ ;  /* 0x0000006f02367210 */ /* 0x000fc80007f1e0ff */
[----:B------:R-:W-:Y:S02]  /*1900*/  LEA.HI.X.SX32 R55, R2, R113, 0x1, P0 ;  /* 0x0000007102377211 */ /* 0x000fe400000f0eff */
[----:B------:R-:W-:Y:S02]  /*1910*/  IADD3 R52, P0, PT, R3, R111, RZ ;  /* 0x0000006f03347210 */ /* 0x000fe40007f1e0ff */
[----:B------:R-:W-:Y:S02]  /*1920*/  LEA R2, R115, R3, 0x1 ;  /* 0x0000000373027211 */ /* 0x000fe400078e08ff */
[----:B------:R-:W-:Y:S02]  /*1930*/  LEA.HI.X.SX32 R53, R3, R113, 0x1, P0 ;  /* 0x0000007103357211 */ /* 0x000fe400000f0eff */
[C---:B------:R-:W-:Y:S01]  /*1940*/  IADD3 R50, P0, PT, R2.reuse, R111, RZ ;  /* 0x0000006f02327210 */ /* 0x040fe20007f1e0ff */
[C---:B------:R-:W-:Y:S01]  /*1950*/  IMAD R3, R115.reuse, 0x2, R2 ;  /* 0x0000000273037824 */ /* 0x040fe200078e0202 */
[----:B------:R-:W1:Y:S02]  /*1960*/  @!P6 LDS R109, [R102+0x2000] ;  /* 0x00200000666de984 */ /* 0x000e640000000800 */
[----:B------:R-:W-:Y:S01]  /*1970*/  LEA.HI.X.SX32 R51, R2, R113, 0x1, P0 ;  /* 0x0000007102337211 */ /* 0x000fe200000f0eff */
[----:B------:R-:W-:Y:S01]  /*1980*/  IMAD R2, R115, 0x2, R3 ;  /* 0x0000000273027824 */ /* 0x000fe200078e0203 */
[----:B------:R-:W-:-:S04]  /*1990*/  IADD3 R48, P0, PT, R3, R111, RZ ;  /* 0x0000006f03307210 */ /* 0x000fc80007f1e0ff */
[----:B------:R-:W-:Y:S01]  /*19a0*/  LEA.HI.X.SX32 R49, R3, R113, 0x1, P0 ;  /* 0x0000007103317211 */ /* 0x000fe200000f0eff */
[----:B------:R-:W-:Y:S01]  /*19b0*/  IMAD R3, R115, 0x2, R2 ;  /* 0x0000000273037824 */ /* 0x000fe200078e0202 */
[----:B------:R-:W-:-:S04]  /*19c0*/  IADD3 R46, P0, PT, R2, R111, RZ ;  /* 0x0000006f022e7210 */ /* 0x000fc80007f1e0ff */
[----:B------:R-:W-:Y:S01]  /*19d0*/  LEA.HI.X.SX32 R47, R2, R113, 0x1, P0 ;  /* 0x00000071022f7211 */ /* 0x000fe200000f0eff */
[----:B------:R-:W-:Y:S01]  /*19e0*/  IMAD R2, R115, 0x2, R3 ;  /* 0x0000000273027824 */ /* 0x000fe200078e0203 */
[----:B------:R-:W-:-:S04]  /*19f0*/  IADD3 R44, P0, PT, R3, R111, RZ ;  /* 0x0000006f032c7210 */ /* 0x000fc80007f1e0ff */
[----:B------:R-:W-:Y:S02]  /*1a00*/  LEA.HI.X.SX32 R45, R3, R113, 0x1, P0 ;  /* 0x00000071032d7211 */ /* 0x000fe400000f0eff */
[C---:B------:R-:W-:Y:S02]  /*1a10*/  IADD3 R42, P0, PT, R2.reuse, R111, RZ ;  /* 0x0000006f022a7210 */ /* 0x040fe40007f1e0ff */
[----:B------:R-:W-:Y:S02]  /*1a20*/  LEA R3, R115, R2, 0x1 ;  /* 0x0000000273037211 */ /* 0x000fe400078e08ff */
[----:B------:R-:W-:Y:S02]  /*1a30*/  LEA.HI.X.SX32 R43, R2, R113, 0x1, P0 ;  /* 0x00000071022b7211 */ /* 0x000fe400000f0eff */
[----:B------:R-:W-:Y:S01]  /*1a40*/  IADD3 R40, P0, PT, R3, R111, RZ ;  /* 0x0000006f03287210 */ /* 0x000fe20007f1e0ff */
[----:B------:R-:W-:-:S03]  /*1a50*/  IMAD R2, R115, 0x2, R3 ;  /* 0x0000000273027824 */ /* 0x000fc600078e0203 */
[----:B------:R-:W-:Y:S01]  /*1a60*/  LEA.HI.X.SX32 R41, R3, R113, 0x1, P0 ;  /* 0x0000007103297211 */ /* 0x000fe200000f0eff */
[----:B------:R-:W-:Y:S01]  /*1a70*/  IMAD R3, R115, 0x2, R2 ;  /* 0x0000000273037824 */ /* 0x000fe200078e0202 */
[----:B0-----:R-:W-:-:S03]  /*1a80*/  IADD3 R38, P0, PT, R2, R111, RZ ;  /* 0x0000006f02267210 */ /* 0x001fc60007f1e0ff */
[----:B------:R-:W-:Y:S01]  /*1a90*/  IMAD R108, R115, 0x2, R3 ;  /* 0x00000002736c7824 */ /* 0x000fe200078e0203 */
[----:B------:R-:W-:Y:S02]  /*1aa0*/  LEA.HI.X.SX32 R39, R2, R113, 0x1, P0 ;  /* 0x0000007102277211 */ /* 0x000fe400000f0eff */
[C---:B------:R-:W-:Y:S01]  /*1ab0*/  IADD3 R36, P0, PT, R3.reuse, R111, RZ ;  /* 0x0000006f03247210 */ /* 0x040fe20007f1e0ff */
[----:B-1----:R-:W0:Y:S03]  /*1ac0*/  SHFL.BFLY PT, R112, R109, 0x1, 0x1f ;  /* 0x0c201f006d707f89 */ /* 0x002e2600000e0000 */
[----:B------:R-:W-:Y:S02]  /*1ad0*/  LEA.HI.X.SX32 R37, R3, R113, 0x1, P0 ;  /* 0x0000007103257211 */ /* 0x000fe400000f0eff */
[----:B------:R-:W-:-:S04]  /*1ae0*/  IADD3 R2, P0, PT, R108, R111, RZ ;  /* 0x0000006f6c027210 */ /* 0x000fc80007f1e0ff */
[----:B------:R-:W-:Y:S02]  /*1af0*/  LEA.HI.X.SX32 R3, R108, R113, 0x1, P0 ;  /* 0x000000716c037211 */ /* 0x000fe400000f0eff */
[----:B------:R-:W-:-:S04]  /*1b00*/  LOP3.LUT P0, RZ, R0, 0x1, RZ, 0xc0, !PT ;  /* 0x0000000100ff7812 */ /* 0x000fc8000780c0ff */
[----:B------:R-:W-:Y:S02]  /*1b10*/  ISETP.LT.U32.AND P0, PT, R103, 0x80, !P0 ;  /* 0x000000806700780c */ /* 0x000fe40004701070 */
[----:B------:R-:W-:Y:S02]  /*1b20*/  LEA R103, R110, UR11, 0x2 ;  /* 0x0000000b6e677c11 */ /* 0x000fe4000f8e10ff */
[----:B0-----:R-:W-:-:S09]  /*1b30*/  FMNMX R111, R109, R112, !PT ;  /* 0x000000706d6f7209 */ /* 0x001fd20007800000 */
[----:B------:R0:W-:Y:S01]  /*1b40*/  @P0 STS [R102+0x2000], R111 ;  /* 0x0020006f66000388 */ /* 0x0001e20000000800 */
[----:B------:R-:W-:Y:S01]  /*1b50*/  BAR.SYNC.DEFER_BLOCKING 0x0 ;  /* 0x0000000000007b1d */ /* 0x000fe20000010000 */
[----:B------:R-:W-:Y:S02]  /*1b60*/  PRMT R120, RZ, 0x7610, R120 ;  /* 0x00007610ff787816 */ /* 0x000fe40000000078 */
[----:B------:R-:W-:Y:S02]  /*1b70*/  PRMT R124, RZ, 0x7610, R124 ;  /* 0x00007610ff7c7816 */ /* 0x000fe4000000007c */
[----:B------:R-:W-:Y:S02]  /*1b80*/  PRMT R115, RZ, 0x7610, R115 ;  /* 0x00007610ff737816 */ /* 0x000fe40000000073 */
[----:B0-----:R-:W-:Y:S01]  /*1b90*/  PRMT R111, RZ, 0x7610, R111 ;  /* 0x00007610ff6f7816 */ /* 0x001fe2000000006f */
[----:B------:R-:W0:Y:S02]  /*1ba0*/  LDS R108, [R103+0x2000] ;  /* 0x00200000676c7984 */ /* 0x000e240000000800 */
[----:B0-----:R-:W-:-:S05]  /*1bb0*/  FMNMX R108, R108, -INF , !PT ;  /* 0xff8000006c6c7809 */ /* 0x001fca0007800000 */
[--C-:B------:R-:W-:Y:S01]  /*1bc0*/  FFMA R4, R4, UR8, -R108.reuse ;  /* 0x0000000804047c23 */ /* 0x100fe2000800086c */
[--C-:B------:R-:W-:Y:S01]  /*1bd0*/  FFMA R5, R5, UR8, -R108.reuse ;  /* 0x0000000805057c23 */ /* 0x100fe2000800086c */
[--C-:B------:R-:W-:Y:S01]  /*1be0*/  FFMA R6, R6, UR8, -R108.reuse ;  /* 0x0000000806067c23 */ /* 0x100fe2000800086c */
[--C-:B------:R-:W-:Y:S01]  /*1bf0*/  FFMA R7, R7, UR8, -R108.reuse ;  /* 0x0000000807077c23 */ /* 0x100fe2000800086c */
[----:B------:R-:W-:Y:S01]  /*1c00*/  FMUL R4, R4, 1.4426950216293334961 ;  /* 0x3fb8aa3b04047820 */ /* 0x000fe20000400000 */
[----:B------:R-:W-:Y:S01]  /*1c10*/  FMUL R5, R5, 1.4426950216293334961 ;  /* 0x3fb8aa3b05057820 */ /* 0x000fe20000400000 */
[----:B------:R-:W-:Y:S01]  /*1c20*/  FMUL R109, R6, 1.4426950216293334961 ;  /* 0x3fb8aa3b066d7820 */ /* 0x000fe20000400000 */
[----:B------:R-:W-:Y:S01]  /*1c30*/  FMUL R110, R7, 1.4426950216293334961 ;  /* 0x3fb8aa3b076e7820 */ /* 0x000fe20000400000 */
[--C-:B------:R-:W-:Y:S01]  /*1c40*/  FFMA R8, R8, UR8, -R108.reuse ;  /* 0x0000000808087c23 */ /* 0x100fe2000800086c */
[--C-:B------:R-:W-:Y:S01]  /*1c50*/  FFMA R9, R9, UR8, -R108.reuse ;  /* 0x0000000809097c23 */ /* 0x100fe2000800086c */
[----:B------:R-:W-:Y:S01]  /*1c60*/  MUFU.EX2 R4, R4 ;  /* 0x0000000400047308 */ /* 0x000fe20000000800 */
[--C-:B------:R-:W-:Y:S01]  /*1c70*/  FFMA R10, R10, UR8, -R108.reuse ;  /* 0x000000080a0a7c23 */ /* 0x100fe2000800086c */
[----:B------:R-:W-:Y:S01]  /*1c80*/  FMUL R6, R8, 1.4426950216293334961 ;  /* 0x3fb8aa3b08067820 */ /* 0x000fe20000400000 */
[----:B------:R-:W-:Y:S01]  /*1c90*/  FMUL R7, R9, 1.4426950216293334961 ;  /* 0x3fb8aa3b09077820 */ /* 0x000fe20000400000 */
[--C-:B------:R-:W-:Y:S01]  /*1ca0*/  FFMA R13, R13, UR8, -R108.reuse ;  /* 0x000000080d0d7c23 */ /* 0x100fe2000800086c */
[----:B------:R-:W-:Y:S01]  /*1cb0*/  FMUL R10, R10, 1.4426950216293334961 ;  /* 0x3fb8aa3b0a0a7820 */ /* 0x000fe20000400000 */
[--C-:B------:R-:W-:Y:S01]  /*1cc0*/  FFMA R11, R11, UR8, -R108.reuse ;  /* 0x000000080b0b7c23 */ /* 0x100fe2000800086c */
[--C-:B------:R-:W-:Y:S01]  /*1cd0*/  FFMA R12, R12, UR8, -R108.reuse ;  /* 0x000000080c0c7c23 */ /* 0x100fe2000800086c */
[----:B------:R-:W0:Y:S01]  /*1ce0*/  MUFU.EX2 R5, R5 ;  /* 0x0000000500057308 */ /* 0x000e220000000800 */
[----:B------:R-:W-:Y:S01]  /*1cf0*/  FMUL R13, R13, 1.4426950216293334961 ;  /* 0x3fb8aa3b0d0d7820 */ /* 0x000fe20000400000 */
[----:B------:R-:W-:Y:S01]  /*1d00*/  FMUL R11, R11, 1.4426950216293334961 ;  /* 0x3fb8aa3b0b0b7820 */ /* 0x000fe20000400000 */
[----:B------:R-:W-:Y:S01]  /*1d10*/  FMUL R12, R12, 1.4426950216293334961 ;  /* 0x3fb8aa3b0c0c7820 */ /* 0x000fe20000400000 */
[--C-:B------:R-:W-:Y:S01]  /*1d20*/  FFMA R14, R14, UR8, -R108.reuse ;  /* 0x000000080e0e7c23 */ /* 0x100fe2000800086c */
[--C-:B------:R-:W-:Y:S01]  /*1d30*/  FFMA R15, R15, UR8, -R108.reuse ;  /* 0x000000080f0f7c23 */ /* 0x100fe2000800086c */
[--C-:B------:R-:W-:Y:S01]  /*1d40*/  FFMA R16, R16, UR8, -R108.reuse ;  /* 0x0000000810107c23 */ /* 0x100fe2000800086c */
[--C-:B------:R-:W-:Y:S01]  /*1d50*/  FFMA R17, R17, UR8, -R108.reuse ;  /* 0x0000000811117c23 */ /* 0x100fe2000800086c */
[----:B------:R-:W1:Y:S01]  /*1d60*/  MUFU.EX2 R109, R109 ;  /* 0x0000006d006d7308 */ /* 0x000e620000000800 */
[----:B------:R-:W-:Y:S01]  /*1d70*/  FMUL R14, R14, 1.4426950216293334961 ;  /* 0x3fb8aa3b0e0e7820 */ /* 0x000fe20000400000 */
[----:B------:R-:W-:Y:S01]  /*1d80*/  FMUL R15, R15, 1.4426950216293334961 ;  /* 0x3fb8aa3b0f0f7820 */ /* 0x000fe20000400000 */
[----:B------:R-:W-:Y:S01]  /*1d90*/  FMUL R16, R16, 1.4426950216293334961 ;  /* 0x3fb8aa3b10107820 */ /* 0x000fe20000400000 */
[----:B------:R-:W-:Y:S01]  /*1da0*/  FMUL R17, R17, 1.4426950216293334961 ;  /* 0x3fb8aa3b11117820 */ /* 0x000fe20000400000 */
[--C-:B------:R-:W-:Y:S01]  /*1db0*/  FFMA R18, R18, UR8, -R108.reuse ;  /* 0x0000000812127c23 */ /* 0x100fe2000800086c */
[--C-:B------:R-:W-:Y:S01]  /*1dc0*/  FFMA R19, R19, UR8, -R108.reuse ;  /* 0x0000000813137c23 */ /* 0x100fe2000800086c */
[--C-:B------:R-:W-:Y:S01]  /*1dd0*/  FFMA R20, R20, UR8, -R108.reuse ;  /* 0x0000000814147c23 */ /* 0x100fe2000800086c */
[----:B------:R-:W2:Y:S01]  /*1de0*/  MUFU.EX2 R110, R110 ;  /* 0x0000006e006e7308 */ /* 0x000ea20000000800 */
[----:B0-----:R-:W-:Y:S01]  /*1df0*/  FADD R8, R4, R5 ;  /* 0x0000000504087221 */ /* 0x001fe20000000000 */
[----:B------:R-:W-:Y:S01]  /*1e00*/  FMUL R18, R18, 1.4426950216293334961 ;  /* 0x3fb8aa3b12127820 */ /* 0x000fe20000400000 */
[----:B------:R-:W-:Y:S01]  /*1e10*/  FMUL R19, R19, 1.4426950216293334961 ;  /* 0x3fb8aa3b13137820 */ /* 0x000fe20000400000 */
[----:B------:R-:W-:Y:S01]  /*1e20*/  FMUL R20, R20, 1.4426950216293334961 ;  /* 0x3fb8aa3b14147820 */ /* 0x000fe20000400000 */
[--C-:B------:R-:W-:Y:S01]  /*1e30*/  FFMA R21, R21, UR8, -R108.reuse ;  /* 0x0000000815157c23 */ /* 0x100fe2000800086c */
        /* <DEDUP_REMOVED lines=10> */
[----:B------:R-:W3:Y:S01]  /*1ee0*/  MUFU.EX2 R7, R7 ;  /* 0x0000000700077308 */ /* 0x000ee20000000800 */
[----:B------:R-:W-:Y:S01]  /*1ef0*/  FMUL R24, R24, 1.4426950216293334961 ;  /* 0x3fb8aa3b18187820 */ /* 0x000fe20000400000 */
[----:B------:R-:W-:Y:S01]  /*1f00*/  FMUL R25, R25, 1.4426950216293334961 ;  /* 0x3fb8aa3b19197820 */ /* 0x000fe20000400000 */
[----:B------:R-:W-:Y:S01]  /*1f10*/  FMUL R26, R26, 1.4426950216293334961 ;  /* 0x3fb8aa3b1a1a7820 */ /* 0x000fe20000400000 */
[----:B------:R-:W-:Y:S01]  /*1f20*/  FMUL R27, R27, 1.4426950216293334961 ;  /* 0x3fb8aa3b1b1b7820 */ /* 0x000fe20000400000 */
[--C-:B------:R-:W-:Y:S01]  /*1f30*/  FFMA R28, R28, UR8, -R108.reuse ;  /* 0x000000081c1c7c23 */ /* 0x100fe2000800086c */
[--C-:B------:R-:W-:Y:S01]  /*1f40*/  FFMA R29, R29, UR8, -R108.reuse ;  /* 0x000000081d1d7c23 */ /* 0x100fe2000800086c */
[--C-:B------:R-:W-:Y:S01]  /*1f50*/  FFMA R30, R30, UR8, -R108.reuse ;  /* 0x000000081e1e7c23 */ /* 0x100fe2000800086c */
[----:B------:R-:W4:Y:S01]  /*1f60*/  MUFU.EX2 R10, R10 ;  /* 0x0000000a000a7308 */ /* 0x000f220000000800 */
[----:B------:R-:W-:Y:S01]  /*1f70*/  FMUL R28, R28, 1.4426950216293334961 ;  /* 0x3fb8aa3b1c1c7820 */ /* 0x000fe20000400000 */
[----:B------:R-:W-:Y:S01]  /*1f80*/  FMUL R29, R29, 1.4426950216293334961 ;  /* 0x3fb8aa3b1d1d7820 */ /* 0x000fe20000400000 */
[----:B------:R-:W-:Y:S01]  /*1f90*/  FMUL R30, R30, 1.4426950216293334961 ;  /* 0x3fb8aa3b1e1e7820 */ /* 0x000fe20000400000 */
[--C-:B------:R-:W-:Y:S01]  /*1fa0*/  FFMA R31, R31, UR8, -R108.reuse ;  /* 0x000000081f1f7c23 */ /* 0x100fe2000800086c */
[--C-:B------:R-:W-:Y:S01]  /*1fb0*/  FFMA R32, R32, UR8, -R108.reuse ;  /* 0x0000000820207c23 */ /* 0x100fe2000800086c */
[--C-:B------:R-:W-:Y:S01]  /*1fc0*/  FFMA R33, R33, UR8, -R108.reuse ;  /* 0x0000000821217c23 */ /* 0x100fe2000800086c */
[--C-:B------:R-:W-:Y:S01]  /*1fd0*/  FFMA R34, R34, UR8, -R108.reuse ;  /* 0x0000000822227c23 */ /* 0x100fe2000800086c */
[----:B------:R1:W-:Y:S01]  /*1fe0*/  MUFU.EX2 R112, R13 ;  /* 0x0000000d00707308 */ /* 0x0003e20000000800 */
[----:B------:R-:W-:Y:S01]  /*1ff0*/  FMUL R31, R31, 1.4426950216293334961 ;  /* 0x3fb8aa3b1f1f7820 */ /* 0x000fe20000400000 */
[----:B------:R-:W-:Y:S01]  /*2000*/  FMUL R32, R32, 1.4426950216293334961 ;  /* 0x3fb8aa3b20207820 */ /* 0x000fe20000400000 */
[----:B------:R-:W-:Y:S01]  /*2010*/  FMUL R33, R33, 1.4426950216293334961 ;  /* 0x3fb8aa3b21217820 */ /* 0x000fe20000400000 */
[----:B------:R-:W-:Y:S01]  /*2020*/  FMUL R34, R34, 1.4426950216293334961 ;  /* 0x3fb8aa3b22227820 */ /* 0x000fe20000400000 */
[----:B------:R-:W-:-:S03]  /*2030*/  FFMA R35, R35, UR8, -R108 ;  /* 0x0000000823237c23 */ /* 0x000fc6000800086c */
[----:B------:R-:W5:Y:S01]  /*2040*/  MUFU.EX2 R11, R11 ;  /* 0x0000000b000b7308 */ /* 0x000f620000000800 */
[----:B-1----:R-:W-:Y:S01]  /*2050*/  FADD R13, R109, R8 ;  /* 0x000000086d0d7221 */ /* 0x002fe20000000000 */
[----:B------:R-:W-:-:S03]  /*2060*/  FMUL R35, R35, 1.4426950216293334961 ;  /* 0x3fb8aa3b23237820 */ /* 0x000fc60000400000 */
[----:B--2---:R-:W-:-:S03]  /*2070*/  FADD R13, R110, R13 ;  /* 0x0000000d6e0d7221 */ /* 0x004fc60000000000 */
[----:B------:R-:W1:Y:S01]  /*2080*/  MUFU.EX2 R9, R12 ;  /* 0x0000000c00097308 */ /* 0x000e620000000800 */
[----:B0-----:R-:W-:-:S04]  /*2090*/  FADD R8, R6, R13 ;  /* 0x0000000d06087221 */ /* 0x001fc80000000000 */
[----:B---3--:R-:W-:-:S03]  /*20a0*/  FADD R13, R7, R8 ;  /* 0x00000008070d7221 */ /* 0x008fc60000000000 */
[----:B------:R-:W0:Y:S01]  /*20b0*/  MUFU.EX2 R14, R14 ;  /* 0x0000000e000e7308 */ /* 0x000e220000000800 */
[----:B----4-:R-:W-:-:S04]  /*20c0*/  FADD R8, R10, R13 ;  /* 0x0000000d0a087221 */ /* 0x010fc80000000000 */
[----:B-----5:R-:W-:-:S03]  /*20d0*/  FADD R8, R11, R8 ;  /* 0x000000080b087221 */ /* 0x020fc60000000000 */
[----:B------:R-:W2:Y:S01]  /*20e0*/  MUFU.EX2 R15, R15 ;  /* 0x0000000f000f7308 */ /* 0x000ea20000000800 */
[----:B-1----:R-:W-:-:S04]  /*20f0*/  FADD R13, R9, R8 ;  /* 0x00000008090d7221 */ /* 0x002fc80000000000 */
[----:B------:R-:W-:-:S03]  /*2100*/  FADD R13, R112, R13 ;  /* 0x0000000d700d7221 */ /* 0x000fc60000000000 */
[----:B------:R-:W1:Y:S01]  /*2110*/  MUFU.EX2 R16, R16 ;  /* 0x0000001000107308 */ /* 0x000e620000000800 */
[----:B0-----:R-:W-:-:S07]  /*2120*/  FADD R8, R14, R13 ;  /* 0x0000000d0e087221 */ /* 0x001fce0000000000 */
[----:B------:R-:W0:Y:S01]  /*2130*/  MUFU.EX2 R17, R17 ;  /* 0x0000001100117308 */ /* 0x000e220000000800 */
[----:B--2---:R-:W-:-:S07]  /*2140*/  FADD R13, R15, R8 ;  /* 0x000000080f0d7221 */ /* 0x004fce0000000000 */
[----:B------:R-:W2:Y:S01]  /*2150*/  MUFU.EX2 R18, R18 ;  /* 0x0000001200127308 */ /* 0x000ea20000000800 */
[----:B-1----:R-:W-:-:S07]  /*2160*/  FADD R8, R16, R13 ;  /* 0x0000000d10087221 */ /* 0x002fce0000000000 */
        /* <DEDUP_REMOVED lines=33> */
[----:B--2---:R-:W-:-:S04]  /*2380*/  FADD R13, R33, R8 ;  /* 0x00000008210d7221 */ /* 0x004fc80000000000 */
[----:B-1----:R-:W-:-:S04]  /*2390*/  FADD R8, R34, R13 ;  /* 0x0000000d22087221 */ /* 0x002fc80000000000 */
[----:B0-----:R-:W-:-:S05]  /*23a0*/  FADD R8, R35, R8 ;  /* 0x0000000823087221 */ /* 0x001fca0000000000 */
[----:B------:R-:W0:Y:S02]  /*23b0*/  SHFL.BFLY PT, R13, R8, 0x10, 0x1f ;  /* 0x0e001f00080d7f89 */ /* 0x000e2400000e0000 */
[----:B0-----:R-:W-:Y:S01]  /*23c0*/  FADD R12, R8, R13 ;  /* 0x0000000d080c7221 */ /* 0x001fe20000000000 */
[----:B------:R-:W-:Y:S06]  /*23d0*/  BAR.SYNC.DEFER_BLOCKING 0x0 ;  /* 0x0000000000007b1d */ /* 0x000fec0000010000 */
[----:B------:R-:W-:Y:S02]  /*23e0*/  @!P5 STS [R101+0x2000], R12 ;  /* 0x0020000c6500d388 */ /* 0x000fe40000000800 */
[----:B------:R-:W-:Y:S06]  /*23f0*/  BAR.SYNC.DEFER_BLOCKING 0x0 ;  /* 0x0000000000007b1d */ /* 0x000fec0000010000 */
[----:B------:R-:W0:Y:S04]  /*2400*/  @!P6 LDS R104, [R102+0x2000] ;  /* 0x002000006668e984 */ /* 0x000e280000000800 */
[----:B0-----:R-:W0:Y:S02]  /*2410*/  SHFL.BFLY PT, R13, R104, 0x1, 0x1f ;  /* 0x0c201f00680d7f89 */ /* 0x001e2400000e0000 */
[----:B0-----:R-:W-:-:S05]  /*2420*/  FADD R13, R104, R13 ;  /* 0x0000000d680d7221 */ /* 0x001fca0000000000 */
[----:B------:R0:W-:Y:S01]  /*2430*/  @P0 STS [R102+0x2000], R13 ;  /* 0x0020000d66000388 */ /* 0x0001e20000000800 */
[----:B------:R-:W-:Y:S01]  /*2440*/  BAR.SYNC.DEFER_BLOCKING 0x0 ;  /* 0x0000000000007b1d */ /* 0x000fe20000010000 */
[----:B------:R-:W-:Y:S02]  /*2450*/  PRMT R12, RZ, 0x7610, R12 ;  /* 0x00007610ff0c7816 */ /* 0x000fe4000000000c */
[----:B------:R-:W-:Y:S02]  /*2460*/  PRMT R119, RZ, 0x7610, R119 ;  /* 0x00007610ff777816 */ /* 0x000fe40000000077 */
[----:B------:R-:W-:Y:S02]  /*2470*/  PRMT R123, RZ, 0x7610, R123 ;  /* 0x00007610ff7b7816 */ /* 0x000fe4000000007b */
[----:B------:R-:W-:Y:S02]  /*2480*/  PRMT R116, RZ, 0x7610, R116 ;  /* 0x00007610ff747816 */ /* 0x000fe40000000074 */
[----:B------:R-:W-:-:S02]  /*2490*/  PRMT R118, RZ, 0x7610, R118 ;  /* 0x00007610ff767816 */ /* 0x000fc40000000076 */
[----:B------:R-:W-:Y:S02]  /*24a0*/  PRMT R122, RZ, 0x7610, R122 ;  /* 0x00007610ff7a7816 */ /* 0x000fe4000000007a */
[----:B------:R-:W-:Y:S01]  /*24b0*/  PRMT R126, RZ, 0x7610, R126 ;  /* 0x00007610ff7e7816 */ /* 0x000fe2000000007e */
[----:B------:R-:W2:Y:S01]  /*24c0*/  @P3 LDG.E.U8 R12, desc[UR24][R56.64] ;  /* 0x00000018380c3981 */ /* 0x000ea2000c1e1100 */
[----:B------:R-:W-:Y:S02]  /*24d0*/  PRMT R113, RZ, 0x7610, R113 ;  /* 0x00007610ff717816 */ /* 0x000fe40000000071 */
[----:B------:R-:W-:Y:S01]  /*24e0*/  PRMT R117, RZ, 0x7610, R117 ;  /* 0x00007610ff757816 */ /* 0x000fe20000000075 */
[----:B------:R-:W3:Y:S01]  /*24f0*/  @P3 LDG.E.U8 R114, desc[UR24][R64.64] ;  /* 0x0000001840723981 */ /* 0x000ee2000c1e1100 */
[----:B------:R-:W-:Y:S02]  /*2500*/  PRMT R121, RZ, 0x7610, R121 ;  /* 0x00007610ff797816 */ /* 0x000fe40000000079 */
[----:B------:R-:W-:Y:S01]  /*2510*/  PRMT R125, RZ, 0x7610, R125 ;  /* 0x00007610ff7d7816 */ /* 0x000fe2000000007d */
[----:B------:R-:W4:Y:S04]  /*2520*/  @P3 LDG.E.U8 R120, desc[UR24][R48.64] ;  /* 0x0000001830783981 */ /* 0x000f28000c1e1100 */
[----:B------:R-:W5:Y:S04]  /*2530*/  @P3 LDG.E.U8 R124, desc[UR24][R40.64] ;  /* 0x00000018287c3981 */ /* 0x000f68000c1e1100 */
[----:B------:R-:W3:Y:S04]  /*2540*/  @P3 LDG.E.U8 R111, desc[UR24][R62.64] ;  /* 0x000000183e6f3981 */ /* 0x000ee8000c1e1100 */
[----:B------:R-:W4:Y:S04]  /*2550*/  @P3 LDG.E.U8 R115, desc[UR24][R54.64] ;  /* 0x0000001836733981 */ /* 0x000f28000c1e1100 */
[----:B------:R-:W5:Y:S04]  /*2560*/  @P3 LDG.E.U8 R119, desc[UR24][R46.64] ;  /* 0x000000182e773981 */ /* 0x000f68000c1e1100 */
        /* <DEDUP_REMOVED lines=8> */
[----:B------:R-:W5:Y:S01]  /*25f0*/  @P3 LDG.E.U8 R125, desc[UR24][R2.64] ;  /* 0x00000018027d3981 */ /* 0x000f62000c1e1100 */
[----:B------:R-:W-:-:S02]  /*2600*/  F2FP.SATFINITE.E4M3.F32.PACK_AB_MERGE_C R14, R15, R14, RZ ;  /* 0x0000000e0f0e723e */ /* 0x000fc400048070ff */
[----:B------:R-:W-:Y:S02]  /*2610*/  F2FP.SATFINITE.E4M3.F32.PACK_AB_MERGE_C R15, R19, R18, RZ ;  /* 0x00000012130f723e */ /* 0x000fe400048070ff */
[----:B------:R-:W1:Y:S01]  /*2620*/  LDS R19, [R103+0x2000] ;  /* 0x0020000067137984 */ /* 0x000e620000000800 */
[----:B------:R-:W-:Y:S01]  /*2630*/  BAR.SYNC.DEFER_BLOCKING 0x0 ;  /* 0x0000000000007b1d */ /* 0x000fe20000010000 */
[C---:B------:R-:W-:Y:S01]  /*2640*/  LOP3.LUT R8, R0.reuse, 0x80, RZ, 0xc0, !PT ;  /* 0x0000008000087812 */ /* 0x040fe200078ec0ff */
[C---:B0-----:R-:W-:Y:S01]  /*2650*/  IMAD.SHL.U32 R13, R0.reuse, 0x10, RZ ;  /* 0x00000010000d7824 */ /* 0x041fe200078e00ff */
[----:B------:R-:W-:Y:S02]  /*2660*/  LOP3.LUT R104, R0, 0x10, RZ, 0xc0, !PT ;  /* 0x0000001000687812 */ /* 0x000fe400078ec0ff */
[----:B------:R-:W-:Y:S02]  /*2670*/  SHF.R.U32.HI R127, RZ, 0x1, R8 ;  /* 0x00000001ff7f7819 */ /* 0x000fe40000011608 */
[----:B------:R-:W-:-:S02]  /*2680*/  LOP3.LUT R13, R13, 0x70, RZ, 0xc0, !PT ;  /* 0x000000700d0d7812 */ /* 0x000fc400078ec0ff */
[----:B------:R-:W-:Y:S01]  /*2690*/  F2FP.SATFINITE.E4M3.F32.PACK_AB_MERGE_C R109, R110, R109, RZ ;  /* 0x0000006d6e6d723e */ /* 0x000fe200048070ff */
[----:B------:R-:W-:Y:S01]  /*26a0*/  IMAD R104, R104, 0x2, R127 ;  /* 0x0000000268687824 */ /* 0x000fe200078e027f */
[----:B------:R-:W-:Y:S02]  /*26b0*/  LEA R13, R106, R13, 0x6 ;  /* 0x0000000d6a0d7211 */ /* 0x000fe400078e30ff */
[----:B------:R-:W-:Y:S02]  /*26c0*/  F2FP.SATFINITE.E4M3.F32.PACK_AB_MERGE_C R15, R17, R16, R15 ;  /* 0x00000010110f723e */ /* 0x000fe4000480700f */
[----:B------:R-:W-:Y:S02]  /*26d0*/  LOP3.LUT R104, R13, R104, RZ, 0x3c, !PT ;  /* 0x000000680d687212 */ /* 0x000fe400078e3cff */
[----:B------:R-:W-:Y:S02]  /*26e0*/  F2FP.SATFINITE.E4M3.F32.PACK_AB_MERGE_C R13, R11, R10, RZ ;  /* 0x0000000a0b0d723e */ /* 0x000fe400048070ff */
[----:B------:R-:W-:Y:S01]  /*26f0*/  F2FP.SATFINITE.E4M3.F32.PACK_AB_MERGE_C R26, R27, R26, RZ ;  /* 0x0000001a1b1a723e */ /* 0x000fe200048070ff */
[----:B------:R-:W-:Y:S01]  /*2700*/  IMAD R104, R107, 0x80, R104 ;  /* 0x000000806b687824 */ /* 0x000fe200078e0268 */
[----:B------:R-:W-:-:S02]  /*2710*/  F2FP.SATFINITE.E4M3.F32.PACK_AB_MERGE_C R22, R23, R22, RZ ;  /* 0x000000161716723e */ /* 0x000fc400048070ff */
[----:B------:R-:W-:Y:S02]  /*2720*/  F2FP.SATFINITE.E4M3.F32.PACK_AB_MERGE_C R30, R31, R30, RZ ;  /* 0x0000001e1f1e723e */ /* 0x000fe400048070ff */
[----:B------:R-:W-:Y:S02]  /*2730*/  F2FP.SATFINITE.E4M3.F32.PACK_AB_MERGE_C R34, R35, R34, RZ ;  /* 0x000000222322723e */ /* 0x000fe400048070ff */
[C---:B------:R-:W-:Y:S02]  /*2740*/  LOP3.LUT R107, R99.reuse, 0x40, RZ, 0x3c, !PT ;  /* 0x00000040636b7812 */ /* 0x040fe400078e3cff */
[----:B------:R-:W-:Y:S02]  /*2750*/  LOP3.LUT R106, R99, 0x60, RZ, 0x3c, !PT ;  /* 0x00000060636a7812 */ /* 0x000fe400078e3cff */
[----:B------:R-:W-:Y:S02]  /*2760*/  F2FP.SATFINITE.E4M3.F32.PACK_AB_MERGE_C R13, R7, R6, R13 ;  /* 0x00000006070d723e */ /* 0x000fe4000480700d */
[----:B------:R-:W-:-:S02]  /*2770*/  F2FP.SATFINITE.E4M3.F32.PACK_AB_MERGE_C R14, R112, R9, R14 ;  /* 0x00000009700e723e */ /* 0x000fc4000480700e */
[----:B------:R-:W-:Y:S02]  /*2780*/  F2FP.SATFINITE.E4M3.F32.PACK_AB_MERGE_C R25, R25, R24, R26 ;  /* 0x000000181919723e */ /* 0x000fe4000480701a */
[----:B------:R-:W-:Y:S02]  /*2790*/  F2FP.SATFINITE.E4M3.F32.PACK_AB_MERGE_C R24, R21, R20, R22 ;  /* 0x000000141518723e */ /* 0x000fe40004807016 */
[----:B------:R-:W-:Y:S02]  /*27a0*/  F2FP.SATFINITE.E4M3.F32.PACK_AB_MERGE_C R26, R29, R28, R30 ;  /* 0x0000001c1d1a723e */ /* 0x000fe4000480701e */
[----:B------:R-:W-:Y:S01]  /*27b0*/  F2FP.SATFINITE.E4M3.F32.PACK_AB_MERGE_C R27, R33, R32, R34 ;  /* 0x00000020211b723e */ /* 0x000fe20004807022 */
[----:B------:R-:W-:Y:S01]  /*27c0*/  UIADD3 UR15, UPT, UPT, UR15, -0x80, URZ ;  /* 0xffffff800f0f7890 */ /* 0x000fe2000fffe0ff */
[----:B--2---:R0:W-:Y:S02]  /*27d0*/  STS.U8 [R99+UR11+0x2400], R12 ;  /* 0x0024000c63007988 */ /* 0x0041e4000800000b */
[----:B0-----:R-:W-:Y:S01]  /*27e0*/  F2FP.SATFINITE.E4M3.F32.PACK_AB_MERGE_C R12, R5, R4, R109 ;  /* 0x00000004050c723e */ /* 0x001fe2000480706d */
[----:B------:R-:W-:-:S04]  /*27f0*/  FADD R4, -R108, -INF ;  /* 0xff8000006c047421 */ /* 0x000fc80000000100 */
[----:B------:R-:W-:Y:S01]  /*2800*/  FMUL R16, R4, 1.4426950216293334961 ;  /* 0x3fb8aa3b04107820 */ /* 0x000fe20000400000 */
[----:B---3--:R0:W-:Y:S01]  /*2810*/  STS.U8 [R99+UR11+0x2000], R114 ;  /* 0x0020007263007988 */ /* 0x0081e2000800000b */
[----:B------:R-:W-:-:S03]  /*2820*/  LOP3.LUT R109, R104, 0x10, RZ, 0x3c, !PT ;  /* 0x00000010686d7812 */ /* 0x000fc600078e3cff */
[----:B----4-:R0:W-:Y:S01]  /*2830*/  STS.U8 [R99+UR11+0x2800], R120 ;  /* 0x0028007863007988 */ /* 0x0101e2000800000b */
[----:B------:R-:W2:Y:S03]  /*2840*/  MUFU.EX2 R16, R16 ;  /* 0x0000001000107308 */ /* 0x000ea60000000800 */
[----:B-----5:R0:W-:Y:S04]  /*2850*/  STS.U8 [R99+UR11+0x2c00], R124 ;  /* 0x002c007c63007988 */ /* 0x0201e8000800000b */
        /* <DEDUP_REMOVED lines=12> */
[----:B------:R0:W-:Y:S04]  /*2920*/  STS.128 [R104+UR11], R12 ;  /* 0x0000000c68007988 */ /* 0x0001e80008000c0b */
[----:B------:R0:W-:Y:S01]  /*2930*/  STS.128 [R109+UR11], R24 ;  /* 0x000000186d007988 */ /* 0x0001e20008000c0b */
[----:B------:R-:W3:Y:S01]  /*2940*/  LDTM.16dp32bit_t0_t15.x8 R4, tmem[UR12] ;  /* 0x0000000c000479ee */ /* 0x000ee20008980000 */
[----:B------:R-:W4:Y:S01]  /*2950*/  LDTM.16dp32bit_t16_t31.x8 R4, tmem[UR12+0x8] ;  /* 0x0000080c000479ee */ /* 0x000f2200089a0000 */
[----:B------:R-:W-:Y:S01]  /*2960*/  NOP ;  /* 0x0000000000007918 */ /* 0x000fe20000000000 */
[----:B-12---:R-:W-:Y:S05]  /*2970*/  @!P3 BRA `(.L_x_9) ;  /* 0x000000000028b947 */ /* 0x006fea0003800000 */
[C---:B---34-:R-:W-:Y:S01]  /*2980*/  FMUL R4, R16.reuse, R4 ;  /* 0x0000000410047220 */ /* 0x058fe20000400000 */
[C---:B------:R-:W-:Y:S01]  /*2990*/  FMUL R5, R16.reuse, R5 ;  /* 0x0000000510057220 */ /* 0x040fe20000400000 */
[C---:B------:R-:W-:Y:S01]  /*29a0*/  FMUL R6, R16.reuse, R6 ;  /* 0x0000000610067220 */ /* 0x040fe20000400000 */
[C---:B------:R-:W-:Y:S01]  /*29b0*/  FMUL R7, R16.reuse, R7 ;  /* 0x0000000710077220 */ /* 0x040fe20000400000 */
[C---:B------:R-:W-:Y:S01]  /*29c0*/  FMUL R8, R16.reuse, R8 ;  /* 0x0000000810087220 */ /* 0x040fe20000400000 */
[C---:B------:R-:W-:Y:S01]  /*29d0*/  FMUL R9, R16.reuse, R9 ;  /* 0x0000000910097220 */ /* 0x040fe20000400000 */
[C---:B------:R-:W-:Y:S01]  /*29e0*/  FMUL R10, R16.reuse, R10 ;  /* 0x0000000a100a7220 */ /* 0x040fe20000400000 */
[----:B------:R-:W-:-:S04]  /*29f0*/  FMUL R11, R16, R11 ;  /* 0x0000000b100b7220 */ /* 0x000fc80000400000 */
[----:B------:R1:W-:Y:S01]  /*2a00*/  STTM.16dp32bit_t0_t15.x8 tmem[UR12], R4 ;  /* 0x00000004000079ed */ /* 0x0003e2000898000c */
[----:B------:R1:W-:Y:S02]  /*2a10*/  STTM.16dp32bit_t16_t31.x8 tmem[UR12+0x8], R4 ;  /* 0x00000804000079ed */ /* 0x0003e400089a000c */
.L_x_9:
[----:B----4-:R-:W2:Y:S02]  /*2a20*/  FENCE.VIEW.ASYNC.T ;  /* 0x00000000000073c6 */ /* 0x010ea40000000200 */
[----:B--2---:R-:W-:Y:S01]  /*2a30*/  BAR.SYNC.DEFER_BLOCKING 0x0 ;  /* 0x0000000000007b1d */ /* 0x004fe20000010000 */
[----:B------:R-:W-:Y:S01]  /*2a40*/  UISETP.GE.AND UP1, UPT, UR15, 0x1, UPT ;  /* 0x000000010f00788c */ /* 0x000fe2000bf26270 */
[----:B------:R-:W-:-:S04]  /*2a50*/  FADD R19, R16, R19 ;  /* 0x0000001310137221 */ /* 0x000fc80000000000 */
[----:B------:R2:W-:Y:S06]  /*2a60*/  MEMBAR.ALL.CTA ;  /* 0x0000000000007992 */ /* 0x0005ec0000008000 */
[----:B--2---:R-:W2:Y:S02]  /*2a70*/  FENCE.VIEW.ASYNC.S ;  /* 0x00000000000073c6 */ /* 0x004ea40000000000 */
[----:B--2---:R-:W-:Y:S06]  /*2a80*/  BAR.SYNC.DEFER_BLOCKING 0x0 ;  /* 0x0000000000007b1d */ /* 0x004fec0000010000 */
[----:B------:R-:W-:Y:S05]  /*2a90*/  @!P4 BRA `(.L_x_10) ;  /* 0x000000000084c947 */ /* 0x000fea0003800000 */
[----:B------:R-:W-:Y:S02]  /*2aa0*/  UIADD3 UR4, UPT, UPT, UR11, 0x2000, URZ ;  /* 0x000020000b047890 */ /* 0x000fe4000fffe0ff */
[----:B------:R-:W-:Y:S02]  /*2ab0*/  USHF.R.U32.HI UR8, URZ, 0x4, UR11 ;  /* 0x00000004ff087899 */ /* 0x000fe4000801160b */
[----:B------:R-:W-:Y:S02]  /*2ac0*/  USHF.R.U32.HI UR4, URZ, 0x4, UR4 ;  /* 0x00000004ff047899 */ /* 0x000fe40008011604 */
[----:B------:R-:W-:Y:S02]  /*2ad0*/  USGXT.U32 UR8, UR8, 0xe ;  /* 0x0000000e0808789a */ /* 0x000fe40008000000 */
[----:B------:R-:W-:Y:S02]  /*2ae0*/  USGXT.U32 UR16, UR4, 0xe ;  /* 0x0000000e0410789a */ /* 0x000fe40008000000 */
[----:B------:R-:W-:-:S02]  /*2af0*/  UIADD3 UR34, UP2, UPT, UR8, 0x2, URZ ;  /* 0x0000000208227890 */ /* 0x000fc4000ff5e0ff */
[----:B------:R-:W-:Y:S01]  /*2b00*/  UIADD3 UR36, UP3, UPT, UR16, 0x2, URZ ;  /* 0x0000000210247890 */ /* 0x000fe2000ff7e0ff */
[----:B------:R-:W-:Y:S01]  /*2b10*/  UMOV UR4, URZ ;  /* 0x000000ff00047c82 */ /* 0x000fe20008000000 */
[----:B------:R-:W-:Y:S01]  /*2b20*/  UMOV UR38, 0x0 ;  /* 0x0000000000267882 */ /* 0x000fe20000000000 */
[----:B------:R-:W-:Y:S02]  /*2b30*/  UIADD3.X UR35, UPT, UPT, UR4, 0x40004040, URZ, UP2, !UPT ;  /* 0x4000404004237890 */ /* 0x000fe400097fe4ff */
[----:B------:R-:W-:Y:S02]  /*2b40*/  UIADD3.X UR37, UPT, UPT, UR4, 0x40004040, URZ, UP3, !UPT ;  /* 0x4000404004257890 */ /* 0x000fe40009ffe4ff */
[----:B------:R-:W-:Y:S02]  /*2b50*/  UIADD3.64 UR22, UPT, UPT, UR34, 0x2, URZ ;  /* 0x0000000222167897 */ /* 0x000fe4000fffe0ff */
[----:B------:R-:W-:Y:S02]  /*2b60*/  UIADD3.64 UR26, UPT, UPT, UR36, 0x2, URZ ;  /* 0x00000002241a7897 */ /* 0x000fe4000fffe0ff */
[----:B------:R-:W-:-:S02]  /*2b70*/  UIADD3.64 UR28, UPT, UPT, UR34, 0x4, URZ ;  /* 0x00000004221c7897 */ /* 0x000fc4000fffe0ff */
[----:B------:R-:W-:Y:S01]  /*2b80*/  UIADD3.64 UR32, UPT, UPT, UR36, 0x4, URZ ;  /* 0x0000000424207897 */ /* 0x000fe2000fffe0ff */
[----:B------:R-:W-:Y:S01]  /*2b90*/  UMOV UR39, 0x4080010 ;  /* 0x0408001000277882 */ /* 0x000fe20000000000 */
[----:B------:R-:W-:Y:S01]  /*2ba0*/  UMOV UR9, 0x40004040 ;  /* 0x4000404000097882 */ /* 0x000fe20000000000 */
[----:B------:R-:W-:Y:S01]  /*2bb0*/  UMOV UR17, 0x40004040 ;  /* 0x4000404000117882 */ /* 0x000fe20000000000 */
[----:B------:R-:W-:Y:S01]  /*2bc0*/  UMOV UR40, 0x0 ;  /* 0x0000000000287882 */ /* 0x000fe20000000000 */
[----:B------:R-:W-:Y:S01]  /*2bd0*/  UMOV UR41, 0x4080010 ;  /* 0x0408001000297882 */ /* 0x000fe20000000000 */
[----:B------:R-:W-:Y:S01]  /*2be0*/  UMOV UR42, 0x0 ;  /* 0x00000000002a7882 */ /* 0x000fe20000000000 */
[----:B------:R-:W-:Y:S01]  /*2bf0*/  UMOV UR43, 0x4080010 ;  /* 0x04080010002b7882 */ /* 0x000fe20000000000 */
[----:B------:R-:W-:Y:S01]  /*2c00*/  UMOV UR4, UR13 ;  /* 0x0000000d00047c82 */ /* 0x000fe20008000000 */
[----:B------:R-:W-:Y:S01]  /*2c10*/  UMOV UR5, URZ ;  /* 0x000000ff00057c82 */ /* 0x000fe20008000000 */
[----:B------:R2:W-:Y:S01]  /*2c20*/  UTCQMMA gdesc[UR8], gdesc[UR16], tmem[UR7], tmem[UR38], idesc[UR39], UPT ;  /* 0x00ff2610080075ea */ /* 0x0005e2000b800307 */
[----:B------:R-:W-:Y:S01]  /*2c30*/  UMOV UR44, 0x0 ;  /* 0x00000000002c7882 */ /* 0x000fe20000000000 */
[----:B------:R-:W-:Y:S01]  /*2c40*/  UMOV UR45, 0x4080010 ;  /* 0x04080010002d7882 */ /* 0x000fe20000000000 */
[----:B------:R2:W-:Y:S01]  /*2c50*/  UTCQMMA gdesc[UR34], gdesc[UR36], tmem[UR7], tmem[UR40], idesc[UR41], UPT ;  /* 0x00ff2824220075ea */ /* 0x0005e2000b800307 */
[----:B------:R-:W-:Y:S01]  /*2c60*/  UMOV UR4, UR4 ;  /* 0x0000000400047c82 */ /* 0x000fe20008000000 */
[----:B------:R2:W-:Y:S01]  /*2c70*/  UTCQMMA gdesc[UR22], gdesc[UR26], tmem[UR7], tmem[UR42], idesc[UR43], UPT ;  /* 0x00ff2a1a160075ea */ /* 0x0005e2000b800307 */
[----:B------:R2:W-:Y:S01]  /*2c80*/  UTCQMMA gdesc[UR28], gdesc[UR32], tmem[UR7], tmem[UR44], idesc[UR45], UPT ;  /* 0x00ff2c201c0075ea */ /* 0x0005e2000b800307 */
[----:B------:R2:W-:Y:S01]  /*2c90*/  UTCBAR [UR4], URZ ;  /* 0x000000ff040073e9 */ /* 0x0005e200080000ff */
[----:B------:R-:W-:Y:S01]  /*2ca0*/  NOP ;  /* 0x0000000000007918 */ /* 0x000fe20000000000 */
.L_x_10:
[----:B0-----:R-:W-:Y:S01]  /*2cb0*/  FSEL R116, R108, -INF , P3 ;  /* 0xff8000006c747808 */ /* 0x001fe20001800000 */
[----:B--2---:R-:W-:Y:S01]  /*2cc0*/  UMOV UR4, URZ ;  /* 0x000000ff00047c82 */ /* 0x004fe20008000000 */
[----:B------:R-:W-:Y:S01]  /*2cd0*/  FSEL R108, R19, 1, P3 ;  /* 0x3f800000136c7808 */ /* 0x000fe20001800000 */
[----:B------:R-:W-:Y:S06]  /*2ce0*/  BRA.U !UP1, `(.L_x_11) ;  /* 0x0000001d09547547 */ /* 0x000fec000b800000 */
[----:B------:R-:W-:Y:S01]  /*2cf0*/  USHF.R.U32.HI UR17, URZ, 0x4, UR6 ;  /* 0x00000004ff117899 */ /* 0x000fe20008011606 */
[----:B------:R-:W-:Y:S01]  /*2d00*/  IMAD.SHL.U32 R105, R105, 0x80, RZ ;  /* 0x0000008069697824 */ /* 0x000fe200078e00ff */
[----:B------:R-:W-:Y:S01]  /*2d10*/  UIADD3 UR6, UPT, UPT, UR11, 0x4000, URZ ;  /* 0x000040000b067890 */ /* 0x000fe2000fffe0ff */
[----:B------:R-:W-:Y:S01]  /*2d20*/  HFMA2 R114, -RZ, RZ, 0, 0 ;  /* 0x00000000ff727431 */ /* 0x000fe200000001ff */
[----:B------:R-:W-:Y:S01]  /*2d30*/  USHF.R.U32.HI UR31, URZ, 0x4, UR11 ;  /* 0x00000004ff1f7899 */ /* 0x000fe2000801160b */
[----:B------:R-:W-:Y:S01]  /*2d40*/  IMAD.MOV.U32 R113, RZ, RZ, R116 ;  /* 0x000000ffff717224 */ /* 0x000fe200078e0074 */
[----:B------:R-:W-:Y:S01]  /*2d50*/  USHF.R.U32.HI UR6, URZ, 0x4, UR6 ;  /* 0x00000004ff067899 */ /* 0x000fe20008011606 */
[----:B------:R-:W-:Y:S01]  /*2d60*/  IMAD.MOV.U32 R111, RZ, RZ, R105 ;  /* 0x000000ffff6f7224 */ /* 0x000fe200078e0069 */
[----:B------:R-:W-:Y:S02]  /*2d70*/  USGXT.U32 UR31, UR31, 0xe ;  /* 0x0000000e1f1f789a */ /* 0x000fe40008000000 */
[----:B------:R-:W-:-:S02]  /*2d80*/  USGXT.U32 UR26, UR6, 0xe ;  /* 0x0000000e061a789a */ /* 0x000fc40008000000 */
[----:B------:R-:W-:Y:S02]  /*2d90*/  UIADD3 UR34, UP3, UPT, UR31, 0x2, URZ ;  /* 0x000000021f227890 */ /* 0x000fe4000ff7e0ff */
[----:B------:R-:W-:Y:S02]  /*2da0*/  UIADD3 UR32, UP2, UPT, UR26, 0x2, URZ ;  /* 0x000000021a207890 */ /* 0x000fe4000ff5e0ff */
[----:B------:R-:W-:Y:S02]  /*2db0*/  UIADD3 UR8, UPT, UPT, UR11, 0x5000, URZ ;  /* 0x000050000b087890 */ /* 0x000fe4000fffe0ff */
[----:B------:R-:W-:Y:S01]  /*2dc0*/  USHF.L.U32 UR16, UR19, 0x7, URZ ;  /* 0x0000000713107899 */ /* 0x000fe200080006ff */
[----:B------:R-:W-:Y:S01]  /*2dd0*/  UMOV UR5, URZ ;  /* 0x000000ff00057c82 */ /* 0x000fe20008000000 */
[----:B------:R-:W-:Y:S01]  /*2de0*/  UMOV UR4, URZ ;  /* 0x000000ff00047c82 */ /* 0x000fe20008000000 */
[----:B------:R-:W-:Y:S02]  /*2df0*/  UIADD3.X UR35, UPT, UPT, UR5, 0x40004040, URZ, UP3, !UPT ;  /* 0x4000404005237890 */ /* 0x000fe40009ffe4ff */
[----:B------:R-:W-:-:S02]  /*2e00*/  UIADD3.X UR33, UPT, UPT, UR4, 0x40004040, URZ, UP2, !UPT ;  /* 0x4000404004217890 */ /* 0x000fc400097fe4ff */
[----:B------:R-:W-:Y:S02]  /*2e10*/  USHF.R.U32.HI UR8, URZ, 0x4, UR8 ;  /* 0x00000004ff087899 */ /* 0x000fe40008011608 */
[----:B------:R-:W-:Y:S02]  /*2e20*/  UIADD3 UR36, UP3, UPT, UR34, 0x2, URZ ;  /* 0x0000000222247890 */ /* 0x000fe4000ff7e0ff */
[----:B------:R-:W-:Y:S02]  /*2e30*/  UIADD3 UR38, UP2, UPT, UR34, 0x4, URZ ;  /* 0x0000000422267890 */ /* 0x000fe4000ff5e0ff */
[----:B------:R-:W-:Y:S01]  /*2e40*/  UISETP.NE.U32.AND UP1, UPT, UR20, URZ, UPT ;  /* 0x000000ff1400728c */ /* 0x000fe2000bf25070 */
[----:B------:R-:W0:Y:S01]  /*2e50*/  LDCU UR44, c[0x0][0x3a8] ;  /* 0x00007500ff2c77ac */ /* 0x000e220008000800 */
[----:B------:R-:W-:Y:S02]  /*2e60*/  USGXT.U32 UR17, UR17, 0xe ;  /* 0x0000000e1111789a */ /* 0x000fe40008000000 */
[----:B------:R-:W-:-:S02]  /*2e70*/  USGXT.U32 UR29, UR8, 0xe ;  /* 0x0000000e081d789a */ /* 0x000fc40008000000 */
[----:B------:R-:W-:Y:S02]  /*2e80*/  UIADD3.X UR37, UPT, UPT, UR35, URZ, URZ, UP3, !UPT ;  /* 0x000000ff23257290 */ /* 0x000fe40009ffe4ff */
[----:B------:R-:W-:Y:S02]  /*2e90*/  UIADD3.X UR39, UPT, UPT, UR35, URZ, URZ, UP2, !UPT ;  /* 0x000000ff23277290 */ /* 0x000fe400097fe4ff */
[----:B------:R-:W-:Y:S02]  /*2ea0*/  UIADD3.64 UR40, UPT, UPT, UR32, 0x2, URZ ;  /* 0x0000000220287897 */ /* 0x000fe4000fffe0ff */
[----:B------:R-:W-:Y:S01]  /*2eb0*/  UIADD3.64 UR42, UPT, UPT, UR32, 0x4, URZ ;  /* 0x00000004202a7897 */ /* 0x000fe2000fffe0ff */
[----:B------:R-:W-:Y:S01]  /*2ec0*/  UMOV UR27, 0x1 ;  /* 0x00000001001b7882 */ /* 0x000fe20000000000 */
[----:B------:R-:W-:Y:S01]  /*2ed0*/  UMOV UR6, URZ ;  /* 0x000000ff00067c82 */ /* 0x000fe20008000000 */
[----:B------:R-:W-:-:S09]  /*2ee0*/  UMOV UR28, UR16 ;  /* 0x00000010001c7c82 */ /* 0x000fd20008000000 */
.L_x_16:
[----:B------:R-:W-:Y:S02]  /*2ef0*/  SHF.R.S32.HI R19, RZ, 0x1f, R111 ;  /* 0x0000001fff137819 */ /* 0x000fe4000001146f */
[C---:B-1-3--:R-:W-:Y:S02]  /*2f00*/  IADD3 R4, P4, PT, R111.reuse, R96, RZ ;  /* 0x000000606f047210 */ /* 0x04afe40007f9e0ff */
[----:B------:R-:W-:-:S03]  /*2f10*/  IADD3 R6, P3, PT, R111, R94, RZ ;  /* 0x0000005e6f067210 */ /* 0x000fc60007f7e0ff */
[----:B------:R-:W-:Y:S01]  /*2f20*/  IMAD.X R5, R19, 0x1, R97, P4 ;  /* 0x0000000113057824 */ /* 0x000fe200020e0661 */
[----:B------:R-:W-:Y:S01]  /*2f30*/  IADD3 R8, P4, PT, R111, R84, RZ ;  /* 0x000000546f087210 */ /* 0x000fe20007f9e0ff */
[----:B------:R-:W-:Y:S01]  /*2f40*/  IMAD.X R7, R19, 0x1, R95, P3 ;  /* 0x0000000113077824 */ /* 0x000fe200018e065f */
[----:B------:R-:W-:Y:S02]  /*2f50*/  IADD3 R10, P3, PT, R111, R92, RZ ;  /* 0x0000005c6f0a7210 */ /* 0x000fe40007f7e0ff */
[----:B------:R1:W2:Y:S01]  /*2f60*/  LDG.E.U8 R18, desc[UR24][R4.64] ;  /* 0x0000001804127981 */ /* 0x0002a2000c1e1100 */
[C---:B------:R-:W-:Y:S01]  /*2f70*/  IMAD.X R9, R19.reuse, 0x1, R85, P4 ;  /* 0x0000000113097824 */ /* 0x040fe200020e0655 */
[----:B------:R-:W-:Y:S02]  /*2f80*/  IADD3.X R11, PT, PT, R19, R93, RZ, P3, !PT ;  /* 0x0000005d130b7210 */ /* 0x000fe40001ffe4ff */
[C---:B------:R-:W-:Y:S01]  /*2f90*/  IADD3 R12, P4, PT, R111.reuse, R82, RZ ;  /* 0x000000526f0c7210 */ /* 0x040fe20007f9e0ff */
[----:B------:R3:W4:Y:S01]  /*2fa0*/  LDG.E.U8 R20, desc[UR24][R6.64] ;  /* 0x0000001806147981 */ /* 0x000722000c1e1100 */
[----:B------:R-:W-:-:S03]  /*2fb0*/  IADD3 R14, P3, PT, R111, R80, RZ ;  /* 0x000000506f0e7210 */ /* 0x000fc60007f7e0ff */
[----:B------:R-:W-:Y:S01]  /*2fc0*/  IMAD.X R13, R19, 0x1, R83, P4 ;  /* 0x00000001130d7824 */ /* 0x000fe200020e0653 */
[----:B------:R-:W-:Y:S01]  /*2fd0*/  IADD3 R16, P4, PT, R111, R78, RZ ;  /* 0x0000004e6f107210 */ /* 0x000fe20007f9e0ff */
[----:B------:R-:W-:Y:S01]  /*2fe0*/  IMAD.X R15, R19, 0x1, R81, P3 ;  /* 0x00000001130f7824 */ /* 0x000fe200018e0651 */
[----:B-1----:R-:W-:Y:S01]  /*2ff0*/  IADD3 R4, P3, PT, R111, R90, RZ ;  /* 0x0000005a6f047210 */ /* 0x002fe20007f7e0ff */
[----:B------:R1:W5:Y:S02]  /*3000*/  LDG.E.U8 R22, desc[UR24][R8.64] ;  /* 0x0000001808167981 */ /* 0x000364000c1e1100 */
[----:B------:R-:W-:Y:S01]  /*3010*/  IMAD.X R17, R19, 0x1, R79, P4 ;  /* 0x0000000113117824 */ /* 0x000fe200020e064f */
[----:B---3--:R-:W-:Y:S01]  /*3020*/  IADD3 R6, P4, PT, R111, R76, RZ ;  /* 0x0000004c6f067210 */ /* 0x008fe20007f9e0ff */
[C---:B------:R-:W-:Y:S01]  /*3030*/  IMAD.X R5, R19.reuse, 0x1, R91, P3 ;  /* 0x0000000113057824 */ /* 0x040fe200018e065b */
[----:B------:R3:W5:Y:S02]  /*3040*/  LDG.E.U8 R24, desc[UR24][R10.64] ;  /* 0x000000180a187981 */ /* 0x000764000c1e1100 */
[----:B------:R-:W-:-:S02]  /*3050*/  IADD3.X R7, PT, PT, R19, R77, RZ, P4, !PT ;  /* 0x0000004d13077210 */ /* 0x000fc400027fe4ff */
[----:B------:R0:W5:Y:S01]  /*3060*/  LDG.E.U8 R26, desc[UR24][R12.64] ;  /* 0x000000180c1a7981 */ /* 0x000162000c1e1100 */
[----:B-1----:R-:W-:-:S03]  /*3070*/  IADD3 R8, P3, PT, R111, R74, RZ ;  /* 0x0000004a6f087210 */ /* 0x002fc60007f7e0ff */
[----:B------:R1:W5:Y:S01]  /*3080*/  LDG.E.U8 R28, desc[UR24][R14.64] ;  /* 0x000000180e1c7981 */ /* 0x000362000c1e1100 */
[----:B---3--:R-:W-:Y:S01]  /*3090*/  IADD3 R10, P4, PT, R111, R72, RZ ;  /* 0x000000486f0a7210 */ /* 0x008fe20007f9e0ff */
[----:B------:R-:W-:Y:S02]  /*30a0*/  IMAD.X R9, R19, 0x1, R75, P3 ;  /* 0x0000000113097824 */ /* 0x000fe400018e064b */
[----:B------:R3:W5:Y:S01]  /*30b0*/  LDG.E.U8 R30, desc[UR24][R16.64] ;  /* 0x00000018101e7981 */ /* 0x000762000c1e1100 */
[----:B0-----:R-:W-:Y:S01]  /*30c0*/  IADD3 R12, P3, PT, R111, R88, RZ ;  /* 0x000000586f0c7210 */ /* 0x001fe20007f7e0ff */
[----:B------:R-:W-:Y:S02]  /*30d0*/  IMAD.X R11, R19, 0x1, R73, P4 ;  /* 0x00000001130b7824 */ /* 0x000fe400020e0649 */
[----:B------:R0:W5:Y:S01]  /*30e0*/  LDG.E.U8 R32, desc[UR24][R4.64] ;  /* 0x0000001804207981 */ /* 0x000162000c1e1100 */
[----:B-1----:R-:W-:Y:S01]  /*30f0*/  IADD3 R14, P4, PT, R111, R70, RZ ;  /* 0x000000466f0e7210 */ /* 0x002fe20007f9e0ff */
[----:B------:R-:W-:-:S02]  /*3100*/  IMAD.X R13, R19, 0x1, R89, P3 ;  /* 0x00000001130d7824 */ /* 0x000fc400018e0659 */
[----:B------:R1:W5:Y:S01]  /*3110*/  LDG.E.U8 R34, desc[UR24][R6.64] ;  /* 0x0000001806227981 */ /* 0x000362000c1e1100 */
[----:B---3--:R-:W-:Y:S01]  /*3120*/  IADD3 R16, P3, PT, R111, R68, RZ ;  /* 0x000000446f107210 */ /* 0x008fe20007f7e0ff */
[C---:B------:R-:W-:Y:S02]  /*3130*/  IMAD.X R15, R19.reuse, 0x1, R71, P4 ;  /* 0x00000001130f7824 */ /* 0x040fe400020e0647 */
[----:B------:R-:W3:Y:S01]  /*3140*/  LDG.E.U8 R8, desc[UR24][R8.64] ;  /* 0x0000001808087981 */ /* 0x000ee2000c1e1100 */
[----:B------:R-:W-:Y:S02]  /*3150*/  IADD3.X R17, PT, PT, R19, R69, RZ, P3, !PT ;  /* 0x0000004513117210 */ /* 0x000fe40001ffe4ff */
[C---:B0-----:R-:W-:Y:S01]  /*3160*/  IADD3 R4, P4, PT, R111.reuse, R66, RZ ;  /* 0x000000426f047210 */ /* 0x041fe20007f9e0ff */
[----:B------:R-:W3:Y:S01]  /*3170*/  LDG.E.U8 R10, desc[UR24][R10.64] ;  /* 0x000000180a0a7981 */ /* 0x000ee2000c1e1100 */
[----:B-1----:R-:W-:-:S03]  /*3180*/  IADD3 R6, P3, PT, R111, R86, RZ ;  /* 0x000000566f067210 */ /* 0x002fc60007f7e0ff */
[C---:B------:R-:W-:Y:S01]  /*3190*/  IMAD.X R5, R19.reuse, 0x1, R67, P4 ;  /* 0x0000000113057824 */ /* 0x040fe200020e0643 */
[----:B------:R-:W3:Y:S01]  /*31a0*/  LDG.E.U8 R12, desc[UR24][R12.64] ;  /* 0x000000180c0c7981 */ /* 0x000ee2000c1e1100 */
[----:B------:R-:W-:-:S03]  /*31b0*/  IMAD.X R7, R19, 0x1, R87, P3 ;  /* 0x0000000113077824 */ /* 0x000fc600018e0657 */
[----:B------:R-:W3:Y:S04]  /*31c0*/  LDG.E.U8 R14, desc[UR24][R14.64] ;  /* 0x000000180e0e7981 */ /* 0x000ee8000c1e1100 */
[----:B------:R-:W3:Y:S04]  /*31d0*/  LDG.E.U8 R16, desc[UR24][R16.64] ;  /* 0x0000001810107981 */ /* 0x000ee8000c1e1100 */
[----:B------:R-:W3:Y:S04]  /*31e0*/  LDG.E.U8 R4, desc[UR24][R4.64] ;  /* 0x0000001804047981 */ /* 0x000ee8000c1e1100 */
[----:B------:R-:W3:Y:S01]  /*31f0*/  LDG.E.U8 R6, desc[UR24][R6.64] ;  /* 0x0000001806067981 */ /* 0x000ee2000c1e1100 */
[----:B------:R-:W-:Y:S01]  /*3200*/  UMOV UR8, 0x1 ;  /* 0x0000000100087882 */ /* 0x000fe20000000000 */
[----:B------:R-:W-:Y:S01]  /*3210*/  VOTEU.ALL UP2, P2 ;  /* 0x0000000000ff7886 */ /* 0x000fe20001040000 */
[----:B------:R-:W-:-:S04]  /*3220*/  @!UP0 UIADD3 UR8, UPT, UPT, -UR8, 0x100000, URZ ;  /* 0x0010000008088890 */ /* 0x000fc8000fffe1ff */
[----:B------:R-:W-:Y:S02]  /*3230*/  @!UP0 USHF.L.U32 UR9, UR8, 0xb, URZ ;  /* 0x0000000b08098899 */ /* 0x000fe400080006ff */
[----:B------:R-:W-:Y:S01]  /*3240*/  @!UP0 USHF.L.U32 UR8, UR8, 0x1, URZ ;  /* 0x0000000108088899 */ /* 0x000fe200080006ff */
[----:B--2---:R0:W-:Y:S04]  /*3250*/  STS.U8 [R99+UR11+0x3000], R18 ;  /* 0x0030001263007988 */ /* 0x0041e8000800000b */
[----:B----4-:R0:W-:Y:S04]  /*3260*/  STS.U8 [R99+UR11+0x3100], R20 ;  /* 0x0031001463007988 */ /* 0x0101e8000800000b */
[----:B-----5:R0:W-:Y:S04]  /*3270*/  STS.U8 [R99+UR11+0x3200], R22 ;  /* 0x0032001663007988 */ /* 0x0201e8000800000b */
[----:B------:R0:W-:Y:S04]  /*3280*/  STS.U8 [R99+UR11+0x3300], R24 ;  /* 0x0033001863007988 */ /* 0x0001e8000800000b */
[----:B------:R0:W-:Y:S04]  /*3290*/  STS.U8 [R99+UR11+0x3400], R26 ;  /* 0x0034001a63007988 */ /* 0x0001e8000800000b */
[----:B------:R0:W-:Y:S04]  /*32a0*/  STS.U8 [R99+UR11+0x3500], R28 ;  /* 0x0035001c63007988 */ /* 0x0001e8000800000b */
[----:B------:R0:W-:Y:S04]  /*32b0*/  STS.U8 [R99+UR11+0x3600], R30 ;  /* 0x0036001e63007988 */ /* 0x0001e8000800000b */
[----:B------:R0:W-:Y:S04]  /*32c0*/  STS.U8 [R99+UR11+0x3700], R32 ;  /* 0x0037002063007988 */ /* 0x0001e8000800000b */
[----:B------:R0:W-:Y:S04]  /*32d0*/  STS.U8 [R99+UR11+0x3800], R34 ;  /* 0x0038002263007988 */ /* 0x0001e8000800000b */
[----:B---3--:R0:W-:Y:S04]  /*32e0*/  STS.U8 [R99+UR11+0x3900], R8 ;  /* 0x0039000863007988 */ /* 0x0081e8000800000b */
[----:B------:R0:W-:Y:S04]  /*32f0*/  STS.U8 [R99+UR11+0x3a00], R10 ;  /* 0x003a000a63007988 */ /* 0x0001e8000800000b */
[----:B------:R0:W-:Y:S04]  /*3300*/  STS.U8 [R99+UR11+0x3b00], R12 ;  /* 0x003b000c63007988 */ /* 0x0001e8000800000b */
[----:B------:R0:W-:Y:S04]  /*3310*/  STS.U8 [R99+UR11+0x3c00], R14 ;  /* 0x003c000e63007988 */ /* 0x0001e8000800000b */
[----:B------:R0:W-:Y:S04]  /*3320*/  STS.U8 [R99+UR11+0x3d00], R16 ;  /* 0x003d001063007988 */ /* 0x0001e8000800000b */
[----:B------:R0:W-:Y:S04]  /*3330*/  STS.U8 [R99+UR11+0x3e00], R4 ;  /* 0x003e000463007988 */ /* 0x0001e8000800000b */
[----:B------:R0:W-:Y:S01]  /*3340*/  STS.U8 [R99+UR11+0x3f00], R6 ;  /* 0x003f000663007988 */ /* 0x0001e2000800000b */
[----:B------:R1:W-:Y:S06]  /*3350*/  MEMBAR.ALL.CTA ;  /* 0x0000000000007992 */ /* 0x0003ec0000008000 */
[----:B-1----:R-:W-:Y:S04]  /*3360*/  FENCE.VIEW.ASYNC.S ;  /* 0x00000000000073c6 */ /* 0x002fe80000000000 */
[----:B------:R-:W1:Y:S02]  /*3370*/  FENCE.VIEW.ASYNC.S ;  /* 0x00000000000073c6 */ /* 0x000e640000000000 */
[----:B-1----:R0:W1:Y:S02]  /*3380*/  @!UP2 SYNCS.EXCH.64 URZ, [UR11+0x5810], UR8 ;  /* 0x005810080bffa5b2 */ /* 0x0020640008000100 */
[----:B-1----:R-:W-:Y:S06]  /*3390*/  BAR.SYNC.DEFER_BLOCKING 0x0 ;  /* 0x0000000000007b1d */ /* 0x002fec0000010000 */
[----:B0-----:R-:W-:Y:S05]  /*33a0*/  BRA.U UP1, `(.L_x_12) ;  /* 0x0000000101307547 */ /* 0x001fea000b800000 */
[----:B------:R-:W-:Y:S01]  /*33b0*/  UIADD3 UR8, UPT, UPT, UR11, 0x5810, URZ ;  /* 0x000058100b087890 */ /* 0x000fe2000fffe0ff */
[----:B------:R-:W-:Y:S01]  /*33c0*/  UMOV UR9, URZ ;  /* 0x000000ff00097c82 */ /* 0x000fe20008000000 */
[----:B------:R-:W-:Y:S01]  /*33d0*/  UMOV UR20, UR29 ;  /* 0x0000001d00147c82 */ /* 0x000fe20008000000 */
[----:B------:R-:W-:Y:S01]  /*33e0*/  UMOV UR21, 0x80004020 ;  /* 0x8000402000157882 */ /* 0x000fe20000000000 */
[----:B------:R-:W-:Y:S01]  /*33f0*/  UMOV UR18, UR17 ;  /* 0x0000001100127c82 */ /* 0x000fe20008000000 */
[----:B------:R-:W-:Y:S01]  /*3400*/  UMOV UR19, 0xc0004010 ;  /* 0xc000401000137882 */ /* 0x000fe20000000000 */
[----:B------:R-:W-:Y:S01]  /*3410*/  UMOV UR22, 0x0 ;  /* 0x0000000000167882 */ /* 0x000fe20000000000 */
[----:B------:R-:W-:Y:S01]  /*3420*/  UMOV UR23, 0x4208010 ;  /* 0x0420801000177882 */ /* 0x000fe20000000000 */
[----:B------:R-:W-:Y:S01]  /*3430*/  UMOV UR8, UR8 ;  /* 0x0000000800087c82 */ /* 0x000fe20008000000 */
[----:B------:R0:W-:Y:S01]  /*3440*/  UTCQMMA gdesc[UR20], gdesc[UR18], tmem[UR30], tmem[UR22], idesc[UR23], !UPT ;  /* 0x00ff1612140075ea */ /* 0x0001e2000f80031e */
[----:B------:R0:W-:Y:S01]  /*3450*/  UTCBAR [UR8], URZ ;  /* 0x000000ff080073e9 */ /* 0x0001e200080000ff */
[----:B------:R-:W-:-:S02]  /*3460*/  NOP ;  /* 0x0000000000007918 */ /* 0x000fc40000000000 */
.L_x_12:
[----:B------:R-:W1:Y:S02]  /*3470*/  SYNCS.PHASECHK.TRANS64.TRYWAIT P3, [UR11+0x5810], RZ ;  /* 0x005810ffff0075a7 */ /* 0x000e64000806110b */
[----:B-1----:R-:W-:Y:S05]  /*3480*/  @!P3 BRA `(.L_x_13) ;  /* 0x000000240040b947 */ /* 0x002fea0003800000 */
.L_x_22:
[----:B------:R-:W-:Y:S01]  /*3490*/  BAR.SYNC.DEFER_BLOCKING 0x0 ;  /* 0x0000000000007b1d */ /* 0x000fe20000010000 */
[----:B------:R-:W-:Y:S01]  /*34a0*/  IMAD.U32 R114, R114, -0x80000000, RZ ;  /* 0x8000000072727824 */ /* 0x000fe200078e00ff */
[----:B------:R-:W-:-:S04]  /*34b0*/  USHF.R.S32.HI UR4, URZ, 0x1f, UR28 ;  /* 0x0000001fff047899 */ /* 0x000fc8000801141c */
[----:B------:R-:W-:Y:S01]  /*34c0*/  LDTM.16dp32bit_t0_t15.x32 R4, tmem[UR14] ;  /* 0x0000000e000479ee */ /* 0x000fe20008a80000 */
[----:B------:R-:W1:Y:S01]  /*34d0*/  LDTM.16dp32bit_t16_t31.x32 R4, tmem[UR14+0x20] ;  /* 0x0000200e000479ee */ /* 0x000e620008aa0000 */
[----:B------:R-:W2:Y:S01]  /*34e0*/  @!P2 SYNCS.CCTL.IV [UR11+0x5810] ;  /* 0x00581000ff00a9b1 */ /* 0x000ea2000800000b */
[----:B------:R-:W-:Y:S01]  /*34f0*/  NOP ;  /* 0x0000000000007918 */ /* 0x000fe20000000000 */
[----:B-1----:R-:W-:Y:S01]  /*3500*/  FMUL R115, R4, UR44 ;  /* 0x0000002c04737c20 */ /* 0x002fe20008400000 */
[----:B------:R-:W-:Y:S01]  /*3510*/  FMUL R116, R5, UR44 ;  /* 0x0000002c05747c20 */ /* 0x000fe20008400000 */
[----:B------:R-:W-:Y:S01]  /*3520*/  FMUL R117, R6, UR44 ;  /* 0x0000002c06757c20 */ /* 0x000fe20008400000 */
[----:B------:R-:W-:Y:S01]  /*3530*/  FMUL R118, R7, UR44 ;  /* 0x0000002c07767c20 */ /* 0x000fe20008400000 */
[----:B------:R-:W-:-:S03]  /*3540*/  FMUL R119, R8, UR44 ;  /* 0x0000002c08777c20 */ /* 0x000fc60008400000 */
        /* <DEDUP_REMOVED lines=40> */
[----:B------:R-:W-:-:S03]  /*37d0*/  FMUL R117, R35, UR44 ;  /* 0x0000002c23757c20 */ /* 0x000fc60008400000 */
[----:B------:R-:W-:-:S04]  /*37e0*/  FMNMX3 R116, R118, R115, R116, !PT ;  /* 0x0000007376747276 */ /* 0x000fc80007800074 */
[----:B------:R-:W-:-:S05]  /*37f0*/  FMNMX R116, R117, R116, !PT ;  /* 0x0000007475747209 */ /* 0x000fca0007800000 */
[----:B------:R-:W1:Y:S02]  /*3800*/  SHFL.BFLY PT, R115, R116, 0x10, 0x1f ;  /* 0x0e001f0074737f89 */ /* 0x000e6400000e0000 */
[----:B-1----:R-:W-:-:S05]  /*3810*/  FMNMX R118, R116, R115, !PT ;  /* 0x0000007374767209 */ /* 0x002fca0007800000 */
[----:B--2---:R-:W-:Y:S01]  /*3820*/  @!P5 STS [R101+0x3000], R118 ;  /* 0x003000766500d388 */ /* 0x004fe20000000800 */
[----:B------:R-:W-:Y:S06]  /*3830*/  BAR.SYNC.DEFER_BLOCKING 0x0 ;  /* 0x0000000000007b1d */ /* 0x000fec0000010000 */
[----:B------:R-:W1:Y:S04]  /*3840*/  @!P6 LDS R110, [R102+0x3000] ;  /* 0x00300000666ee984 */ /* 0x000e680000000800 */
[----:B-1----:R-:W1:Y:S02]  /*3850*/  SHFL.BFLY PT, R115, R110, 0x1, 0x1f ;  /* 0x0c201f006e737f89 */ /* 0x002e6400000e0000 */
[----:B-1----:R-:W-:-:S05]  /*3860*/  FMNMX R117, R110, R115, !PT ;  /* 0x000000736e757209 */ /* 0x002fca0007800000 */
[----:B------:R-:W-:Y:S01]  /*3870*/  @P0 STS [R102+0x3000], R117 ;  /* 0x0030007566000388 */ /* 0x000fe20000000800 */
[----:B------:R-:W-:Y:S06]  /*3880*/  BAR.SYNC.DEFER_BLOCKING 0x0 ;  /* 0x0000000000007b1d */ /* 0x000fec0000010000 */
[----:B------:R-:W1:Y:S02]  /*3890*/  LDS R116, [R103+0x3000] ;  /* 0x0030000067747984 */ /* 0x000e640000000800 */
[----:B-1----:R-:W-:-:S05]  /*38a0*/  FMNMX R116, R116, R113, !PT ;  /* 0x0000007174747209 */ /* 0x002fca0007800000 */
        /* <DEDUP_REMOVED lines=15> */
[--C-:B------:R-:W-:Y:S01]  /*39a0*/  FFMA R12, R12, UR44, -R116.reuse ;  /* 0x0000002c0c0c7c23 */ /* 0x100fe20008000874 */
[----:B------:R-:W-:Y:S01]  /*39b0*/  FMUL R6, R10, 1.4426950216293334961 ;  /* 0x3fb8aa3b0a067820 */ /* 0x000fe20000400000 */
[--C-:B------:R-:W-:Y:S01]  /*39c0*/  FFMA R13, R13, UR44, -R116.reuse ;  /* 0x0000002c0d0d7c23 */ /* 0x100fe20008000874 */
[----:B------:R-:W1:Y:S01]  /*39d0*/  MUFU.EX2 R118, R118 ;  /* 0x0000007600767308 */ /* 0x000e620000000800 */
[----:B------:R-:W-:Y:S01]  /*39e0*/  FMUL R7, R11, 1.4426950216293334961 ;  /* 0x3fb8aa3b0b077820 */ /* 0x000fe20000400000 */
[----:B------:R-:W-:Y:S01]  /*39f0*/  FMUL R12, R12, 1.4426950216293334961 ;  /* 0x3fb8aa3b0c0c7820 */ /* 0x000fe20000400000 */
[----:B------:R-:W-:Y:S01]  /*3a00*/  FMUL R13, R13, 1.4426950216293334961 ;  /* 0x3fb8aa3b0d0d7820 */ /* 0x000fe20000400000 */
[--C-:B------:R-:W-:Y:S01]  /*3a10*/  FFMA R15, R15, UR44, -R116.reuse ;  /* 0x0000002c0f0f7c23 */ /* 0x100fe20008000874 */
[--C-:B------:R-:W-:Y:S01]  /*3a20*/  FFMA R16, R16, UR44, -R116.reuse ;  /* 0x0000002c10107c23 */ /* 0x100fe20008000874 */
[--C-:B------:R-:W-:Y:S01]  /*3a30*/  FFMA R17, R17, UR44, -R116.reuse ;  /* 0x0000002c11117c23 */ /* 0x100fe20008000874 */
[--C-:B------:R-:W-:Y:S01]  /*3a40*/  FFMA R18, R18, UR44, -R116.reuse ;  /* 0x0000002c12127c23 */ /* 0x100fe20008000874 */
[----:B------:R-:W2:Y:S01]  /*3a50*/  MUFU.EX2 R4, R4 ;  /* 0x0000000400047308 */ /* 0x000ea20000000800 */
[--C-:B------:R-:W-:Y:S01]  /*3a60*/  FFMA R19, R19, UR44, -R116.reuse ;  /* 0x0000002c13137c23 */ /* 0x100fe20008000874 */
[--C-:B------:R-:W-:Y:S01]  /*3a70*/  FFMA R20, R20, UR44, -R116.reuse ;  /* 0x0000002c14147c23 */ /* 0x100fe20008000874 */
[----:B------:R-:W-:Y:S01]  /*3a80*/  FMUL R10, R18, 1.4426950216293334961 ;  /* 0x3fb8aa3b120a7820 */ /* 0x000fe20000400000 */
[--C-:B------:R-:W-:Y:S01]  /*3a90*/  FFMA R21, R21, UR44, -R116.reuse ;  /* 0x0000002c15157c23 */ /* 0x100fe20008000874 */
[----:B------:R-:W-:Y:S01]  /*3aa0*/  FMUL R19, R19, 1.4426950216293334961 ;  /* 0x3fb8aa3b13137820 */ /* 0x000fe20000400000 */
[--C-:B------:R-:W-:Y:S01]  /*3ab0*/  FFMA R22, R22, UR44, -R116.reuse ;  /* 0x0000002c16167c23 */ /* 0x100fe20008000874 */
[----:B------:R-:W-:Y:S01]  /*3ac0*/  FFMA R23, R23, UR44, -R116 ;  /* 0x0000002c17177c23 */ /* 0x000fe20008000874 */
[----:B------:R-:W3:Y:S01]  /*3ad0*/  MUFU.EX2 R5, R5 ;  /* 0x0000000500057308 */ /* 0x000ee20000000800 */
[----:B-1----:R-:W-:Y:S01]  /*3ae0*/  FADD R11, R115, R118 ;  /* 0x00000076730b7221 */ /* 0x002fe20000000000 */
[----:B------:R-:W-:Y:S01]  /*3af0*/  FMUL R18, R21, 1.4426950216293334961 ;  /* 0x3fb8aa3b15127820 */ /* 0x000fe20000400000 */
[----:B------:R-:W-:Y:S01]  /*3b00*/  FMUL R22, R22, 1.4426950216293334961 ;  /* 0x3fb8aa3b16167820 */ /* 0x000fe20000400000 */
[----:B------:R-:W-:Y:S01]  /*3b10*/  FMUL R23, R23, 1.4426950216293334961 ;  /* 0x3fb8aa3b17177820 */ /* 0x000fe20000400000 */
[--C-:B------:R-:W-:Y:S01]  /*3b20*/  FFMA R24, R24, UR44, -R116.reuse ;  /* 0x0000002c18187c23 */ /* 0x100fe20008000874 */
[--C-:B------:R-:W-:Y:S01]  /*3b30*/  FFMA R25, R25, UR44, -R116.reuse ;  /* 0x0000002c19197c23 */ /* 0x100fe20008000874 */
[--C-:B------:R-:W-:Y:S01]  /*3b40*/  FFMA R26, R26, UR44, -R116.reuse ;  /* 0x0000002c1a1a7c23 */ /* 0x100fe20008000874 */
[----:B------:R1:W4:Y:S01]  /*3b50*/  MUFU.EX2 R117, R8 ;  /* 0x0000000800757308 */ /* 0x0003220000000800 */
[----:B------:R-:W-:Y:S01]  /*3b60*/  FMUL R24, R24, 1.4426950216293334961 ;  /* 0x3fb8aa3b18187820 */ /* 0x000fe20000400000 */
[----:B------:R-:W-:Y:S01]  /*3b70*/  FMUL R25, R25, 1.4426950216293334961 ;  /* 0x3fb8aa3b19197820 */ /* 0x000fe20000400000 */
[----:B------:R-:W-:Y:S01]  /*3b80*/  FMUL R26, R26, 1.4426950216293334961 ;  /* 0x3fb8aa3b1a1a7820 */ /* 0x000fe20000400000 */
[--C-:B------:R-:W-:Y:S01]  /*3b90*/  FFMA R27, R27, UR44, -R116.reuse ;  /* 0x0000002c1b1b7c23 */ /* 0x100fe20008000874 */
[--C-:B------:R-:W-:Y:S01]  /*3ba0*/  FFMA R28, R28, UR44, -R116.reuse ;  /* 0x0000002c1c1c7c23 */ /* 0x100fe20008000874 */
[--C-:B------:R-:W-:Y:S01]  /*3bb0*/  FFMA R29, R29, UR44, -R116.reuse ;  /* 0x0000002c1d1d7c23 */ /* 0x100fe20008000874 */
[--C-:B------:R-:W-:Y:S01]  /*3bc0*/  FFMA R30, R30, UR44, -R116.reuse ;  /* 0x0000002c1e1e7c23 */ /* 0x100fe20008000874 */
[----:B------:R5:W0:Y:S01]  /*3bd0*/  MUFU.EX2 R120, R9 ;  /* 0x0000000900787308 */ /* 0x000a220000000800 */
[--C-:B-1----:R-:W-:Y:S01]  /*3be0*/  FFMA R8, R14, UR44, -R116.reuse ;  /* 0x0000002c0e087c23 */ /* 0x102fe20008000874 */
[----:B------:R-:W-:Y:S01]  /*3bf0*/  FMUL R27, R27, 1.4426950216293334961 ;  /* 0x3fb8aa3b1b1b7820 */ /* 0x000fe20000400000 */
[----:B------:R-:W-:Y:S01]  /*3c00*/  FMUL R28, R28, 1.4426950216293334961 ;  /* 0x3fb8aa3b1c1c7820 */ /* 0x000fe20000400000 */
[----:B------:R-:W-:Y:S01]  /*3c10*/  FMUL R29, R29, 1.4426950216293334961 ;  /* 0x3fb8aa3b1d1d7820 */ /* 0x000fe20000400000 */
[----:B------:R-:W-:Y:S01]  /*3c20*/  FMUL R8, R8, 1.4426950216293334961 ;  /* 0x3fb8aa3b08087820 */ /* 0x000fe20000400000 */
[----:B------:R-:W-:Y:S01]  /*3c30*/  FMUL R30, R30, 1.4426950216293334961 ;  /* 0x3fb8aa3b1e1e7820 */ /* 0x000fe20000400000 */
[--C-:B------:R-:W-:Y:S01]  /*3c40*/  FFMA R31, R31, UR44, -R116.reuse ;  /* 0x0000002c1f1f7c23 */ /* 0x100fe20008000874 */
[----:B------:R-:W1:Y:S01]  /*3c50*/  MUFU.EX2 R6, R6 ;  /* 0x0000000600067308 */ /* 0x000e620000000800 */
[----:B-----5:R-:W-:Y:S01]  /*3c60*/  FMUL R9, R15, 1.4426950216293334961 ;  /* 0x3fb8aa3b0f097820 */ /* 0x020fe20000400000 */
[----:B------:R-:W-:Y:S01]  /*3c70*/  FMUL R15, R16, 1.4426950216293334961 ;  /* 0x3fb8aa3b100f7820 */ /* 0x000fe20000400000 */
[----:B------:R-:W-:Y:S01]  /*3c80*/  FMUL R16, R17, 1.4426950216293334961 ;  /* 0x3fb8aa3b11107820 */ /* 0x000fe20000400000 */
[----:B------:R-:W-:Y:S01]  /*3c90*/  FMUL R17, R20, 1.4426950216293334961 ;  /* 0x3fb8aa3b14117820 */ /* 0x000fe20000400000 */
[----:B------:R-:W-:Y:S01]  /*3ca0*/  FMUL R31, R31, 1.4426950216293334961 ;  /* 0x3fb8aa3b1f1f7820 */ /* 0x000fe20000400000 */
[--C-:B------:R-:W-:Y:S01]  /*3cb0*/  FFMA R32, R32, UR44, -R116.reuse ;  /* 0x0000002c20207c23 */ /* 0x100fe20008000874 */
[--C-:B------:R-:W-:Y:S01]  /*3cc0*/  FFMA R33, R33, UR44, -R116.reuse ;  /* 0x0000002c21217c23 */ /* 0x100fe20008000874 */
[----:B------:R2:W-:Y:S01]  /*3cd0*/  MUFU.EX2 R119, R12 ;  /* 0x0000000c00777308 */ /* 0x0005e20000000800 */
[--C-:B------:R-:W-:Y:S01]  /*3ce0*/  FFMA R34, R34, UR44, -R116.reuse ;  /* 0x0000002c22227c23 */ /* 0x100fe20008000874 */
[----:B------:R-:W-:Y:S01]  /*3cf0*/  FMUL R32, R32, 1.4426950216293334961 ;  /* 0x3fb8aa3b20207820 */ /* 0x000fe20000400000 */
[----:B------:R-:W-:Y:S01]  /*3d00*/  FMUL R33, R33, 1.4426950216293334961 ;  /* 0x3fb8aa3b21217820 */ /* 0x000fe20000400000 */
[----:B------:R-:W-:Y:S01]  /*3d10*/  FFMA R35, R35, UR44, -R116 ;  /* 0x0000002c23237c23 */ /* 0x000fe20008000874 */
[----:B------:R-:W-:-:S03]  /*3d20*/  FMUL R34, R34, 1.4426950216293334961 ;  /* 0x3fb8aa3b22227820 */ /* 0x000fc60000400000 */
[----:B------:R-:W5:Y:S01]  /*3d30*/  MUFU.EX2 R7, R7 ;  /* 0x0000000700077308 */ /* 0x000f620000000800 */
[----:B--2---:R-:W-:Y:S01]  /*3d40*/  FADD R12, R4, R11 ;  /* 0x0000000b040c7221 */ /* 0x004fe20000000000 */
[----:B------:R-:W-:-:S03]  /*3d50*/  FMUL R35, R35, 1.4426950216293334961 ;  /* 0x3fb8aa3b23237820 */ /* 0x000fc60000400000 */
[----:B---3--:R-:W-:-:S03]  /*3d60*/  FADD R12, R5, R12 ;  /* 0x0000000c050c7221 */ /* 0x008fc60000000000 */
[----:B------:R-:W2:Y:S01]  /*3d70*/  MUFU.EX2 R14, R13 ;  /* 0x0000000d000e7308 */ /* 0x000ea20000000800 */
[----:B----4-:R-:W-:-:S04]  /*3d80*/  FADD R11, R117, R12 ;  /* 0x0000000c750b7221 */ /* 0x010fc80000000000 */
[----:B0-----:R-:W-:-:S03]  /*3d90*/  FADD R11, R120, R11 ;  /* 0x0000000b780b7221 */ /* 0x001fc60000000000 */
[----:B------:R-:W0:Y:S01]  /*3da0*/  MUFU.EX2 R8, R8 ;  /* 0x0000000800087308 */ /* 0x000e220000000800 */
[----:B-1----:R-:W-:-:S04]  /*3db0*/  FADD R12, R6, R11 ;  /* 0x0000000b060c7221 */ /* 0x002fc80000000000 */
[----:B-----5:R-:W-:-:S03]  /*3dc0*/  FADD R12, R7, R12 ;  /* 0x0000000c070c7221 */ /* 0x020fc60000000000 */
[----:B------:R-:W1:Y:S01]  /*3dd0*/  MUFU.EX2 R9, R9 ;  /* 0x0000000900097308 */ /* 0x000e620000000800 */
[----:B------:R-:W-:-:S04]  /*3de0*/  FADD R11, R119, R12 ;  /* 0x0000000c770b7221 */ /* 0x000fc80000000000 */
[----:B--2---:R-:W-:-:S03]  /*3df0*/  FADD R11, R14, R11 ;  /* 0x0000000b0e0b7221 */ /* 0x004fc60000000000 */
[----:B------:R-:W2:Y:S01]  /*3e00*/  MUFU.EX2 R15, R15 ;  /* 0x0000000f000f7308 */ /* 0x000ea20000000800 */
[----:B0-----:R-:W-:-:S07]  /*3e10*/  FADD R12, R8, R11 ;  /* 0x0000000b080c7221 */ /* 0x001fce0000000000 */
[----:B------:R-:W0:Y:S01]  /*3e20*/  MUFU.EX2 R16, R16 ;  /* 0x0000001000107308 */ /* 0x000e220000000800 */
[----:B-1----:R-:W-:-:S07]  /*3e30*/  FADD R12, R9, R12 ;  /* 0x0000000c090c7221 */ /* 0x002fce0000000000 */
[----:B------:R-:W1:Y:S01]  /*3e40*/  MUFU.EX2 R10, R10 ;  /* 0x0000000a000a7308 */ /* 0x000e620000000800 */
[----:B--2---:R-:W-:-:S07]  /*3e50*/  FADD R11, R15, R12 ;  /* 0x0000000c0f0b7221 */ /* 0x004fce0000000000 */
        /* <DEDUP_REMOVED lines=33> */
[----:B-1----:R-:W-:Y:S01]  /*4070*/  FADD R11, R142, R11 ;  /* 0x0000000b8e0b7221 */ /* 0x002fe20000000000 */
[----:B------:R-:W-:Y:S03]  /*4080*/  BAR.SYNC.DEFER_BLOCKING 0x0 ;  /* 0x0000000000007b1d */ /* 0x000fe60000010000 */
[----:B--2---:R-:W-:-:S04]  /*4090*/  FADD R11, R144, R11 ;  /* 0x0000000b900b7221 */ /* 0x004fc80000000000 */
[----:B0-----:R-:W-:-:S05]  /*40a0*/  FADD R11, R139, R11 ;  /* 0x0000000b8b0b7221 */ /* 0x001fca0000000000 */
[----:B------:R-:W0:Y:S02]  /*40b0*/  SHFL.BFLY PT, R12, R11, 0x10, 0x1f ;  /* 0x0e001f000b0c7f89 */ /* 0x000e2400000e0000 */
[----:B0-----:R-:W-:-:S05]  /*40c0*/  FADD R12, R11, R12 ;  /* 0x0000000c0b0c7221 */ /* 0x001fca0000000000 */
[----:B------:R0:W-:Y:S01]  /*40d0*/  @!P5 STS [R101+0x3000], R12 ;  /* 0x0030000c6500d388 */ /* 0x0001e20000000800 */
[----:B------:R-:W-:Y:S01]  /*40e0*/  BAR.SYNC.DEFER_BLOCKING 0x0 ;  /* 0x0000000000007b1d */ /* 0x000fe20000010000 */
[----:B0-----:R-:W-:-:S05]  /*40f0*/  IADD3 R12, P3, PT, R64, UR28, RZ ;  /* 0x0000001c400c7c10 */ /* 0x001fca000ff7e0ff */
[----:B------:R-:W0:Y:S04]  /*4100*/  @!P6 LDS R112, [R102+0x3000] ;  /* 0x003000006670e984 */ /* 0x000e280000000800 */
[----:B0-----:R-:W0:Y:S02]  /*4110*/  SHFL.BFLY PT, R13, R112, 0x1, 0x1f ;  /* 0x0c201f00700d7f89 */ /* 0x001e2400000e0000 */
[----:B0-----:R-:W-:Y:S01]  /*4120*/  FADD R19, R112, R13 ;  /* 0x0000000d70137221 */ /* 0x001fe20000000000 */
[----:B------:R-:W-:Y:S02]  /*4130*/  IADD3.X R13, PT, PT, R65, UR4, RZ, P3, !PT ;  /* 0x00000004410d7c10 */ /* 0x000fe40009ffe4ff */
[----:B------:R-:W-:Y:S02]  /*4140*/  IADD3 R22, P3, PT, R56, UR28, RZ ;  /* 0x0000001c38167c10 */ /* 0x000fe4000ff7e0ff */
[----:B------:R0:W-:Y:S01]  /*4150*/  @P0 STS [R102+0x3000], R19 ;  /* 0x0030001366000388 */ /* 0x0001e20000000800 */
[----:B------:R-:W-:Y:S06]  /*4160*/  BAR.SYNC.DEFER_BLOCKING 0x0 ;  /* 0x0000000000007b1d */ /* 0x000fec0000010000 */
[----:B------:R0:W1:Y:S01]  /*4170*/  LDS R35, [R103+0x3000] ;  /* 0x0030000067237984 */ /* 0x0000620000000800 */
[----:B------:R-:W2:Y:S02]  /*4180*/  SYNCS.PHASECHK.TRANS64.TRYWAIT P4, [UR13], R114 ;  /* 0x00000072ff0075a7 */ /* 0x000ea4000808110d */
[----:B012---:R-:W-:Y:S05]  /*4190*/  @!P4 BRA `(.L_x_14) ;  /* 0x000000180008c947 */ /* 0x007fea0003800000 */
.L_x_23:
[----:B------:R-:W-:Y:S01]  /*41a0*/  IADD3 R26, P4, PT, R48, UR28, RZ ;  /* 0x0000001c301a7c10 */ /* 0x000fe2000ff9e0ff */
[----:B------:R0:W2:Y:S01]  /*41b0*/  LDG.E.U8 R34, desc[UR24][R12.64] ;  /* 0x000000180c227981 */ /* 0x0000a2000c1e1100 */
[----:B------:R-:W-:Y:S02]  /*41c0*/  IADD3.X R23, PT, PT, R57, UR4, RZ, P3, !PT ;  /* 0x0000000439177c10 */ /* 0x000fe40009ffe4ff */
[----:B------:R-:W-:Y:S02]  /*41d0*/  IADD3 R30, P3, PT, R40, UR28, RZ ;  /* 0x0000001c281e7c10 */ /* 0x000fe4000ff7e0ff */
[----:B------:R-:W-:Y:S01]  /*41e0*/  IADD3.X R27, PT, PT, R49, UR4, RZ, P4, !PT ;  /* 0x00000004311b7c10 */ /* 0x000fe2000a7fe4ff */
[----:B------:R1:W3:Y:S01]  /*41f0*/  LDG.E.U8 R122, desc[UR24][R22.64] ;  /* 0x00000018167a7981 */ /* 0x0002e2000c1e1100 */
[----:B------:R-:W-:Y:S02]  /*4200*/  IADD3 R20, P4, PT, R62, UR28, RZ ;  /* 0x0000001c3e147c10 */ /* 0x000fe4000ff9e0ff */
[----:B------:R-:W-:Y:S01]  /*4210*/  IADD3.X R31, PT, PT, R41, UR4, RZ, P3, !PT ;  /* 0x00000004291f7c10 */ /* 0x000fe20009ffe4ff */
[----:B------:R4:W5:Y:S01]  /*4220*/  LDG.E.U8 R124, desc[UR24][R26.64] ;  /* 0x000000181a7c7981 */ /* 0x000962000c1e1100 */
[----:B------:R-:W-:-:S02]  /*4230*/  IADD3 R24, P3, PT, R54, UR28, RZ ;  /* 0x0000001c36187c10 */ /* 0x000fc4000ff7e0ff */
[----:B------:R-:W-:Y:S01]  /*4240*/  IADD3.X R21, PT, PT, R63, UR4, RZ, P4, !PT ;  /* 0x000000043f157c10 */ /* 0x000fe2000a7fe4ff */
[----:B------:R1:W5:Y:S01]  /*4250*/  LDG.E.U8 R126, desc[UR24][R30.64] ;  /* 0x000000181e7e7981 */ /* 0x000362000c1e1100 */
[----:B------:R-:W-:Y:S02]  /*4260*/  IADD3 R28, P4, PT, R46, UR28, RZ ;  /* 0x0000001c2e1c7c10 */ /* 0x000fe4000ff9e0ff */
[----:B------:R-:W-:Y:S01]  /*4270*/  IADD3.X R25, PT, PT, R55, UR4, RZ, P3, !PT ;  /* 0x0000000437197c10 */ /* 0x000fe20009ffe4ff */
[----:B------:R4:W5:Y:S01]  /*4280*/  LDG.E.U8 R121, desc[UR24][R20.64] ;  /* 0x0000001814797981 */ /* 0x000962000c1e1100 */
[----:B------:R-:W-:Y:S02]  /*4290*/  IADD3 R32, P3, PT, R38, UR28, RZ ;  /* 0x0000001c26207c10 */ /* 0x000fe4000ff7e0ff */
[----:B------:R-:W-:Y:S01]  /*42a0*/  IADD3.X R29, PT, PT, R47, UR4, RZ, P4, !PT ;  /* 0x000000042f1d7c10 */ /* 0x000fe2000a7fe4ff */
[----:B------:R4:W5:Y:S01]  /*42b0*/  LDG.E.U8 R123, desc[UR24][R24.64] ;  /* 0x00000018187b7981 */ /* 0x000962000c1e1100 */
[----:B0-----:R-:W-:-:S02]  /*42c0*/  IADD3 R12, P4, PT, R60, UR28, RZ ;  /* 0x0000001c3c0c7c10 */ /* 0x001fc4000ff9e0ff */
[----:B------:R-:W-:Y:S01]  /*42d0*/  IADD3.X R33, PT, PT, R39, UR4, RZ, P3, !PT ;  /* 0x0000000427217c10 */ /* 0x000fe20009ffe4ff */
[----:B------:R0:W5:Y:S01]  /*42e0*/  LDG.E.U8 R125, desc[UR24][R28.64] ;  /* 0x000000181c7d7981 */ /* 0x000162000c1e1100 */
[----:B-1----:R-:W-:Y:S02]  /*42f0*/  IADD3 R22, P3, PT, R52, UR28, RZ ;  /* 0x0000001c34167c10 */ /* 0x002fe4000ff7e0ff */
[----:B------:R-:W-:Y:S02]  /*4300*/  IADD3.X R13, PT, PT, R61, UR4, RZ, P4, !PT ;  /* 0x000000043d0d7c10 */ /* 0x000fe4000a7fe4ff */
[----:B----4-:R-:W-:Y:S01]  /*4310*/  IADD3 R26, P4, PT, R44, UR28, RZ ;  /* 0x0000001c2c1a7c10 */ /* 0x010fe2000ff9e0ff */
[----:B------:R-:W4:Y:S01]  /*4320*/  LDG.E.U8 R33, desc[UR24][R32.64] ;  /* 0x0000001820217981 */ /* 0x000f22000c1e1100 */
[----:B------:R-:W-:Y:S02]  /*4330*/  IADD3.X R23, PT, PT, R53, UR4, RZ, P3, !PT ;  /* 0x0000000435177c10 */ /* 0x000fe40009ffe4ff */
[----:B------:R-:W-:Y:S01]  /*4340*/  IADD3 R30, P3, PT, R36, UR28, RZ ;  /* 0x0000001c241e7c10 */ /* 0x000fe2000ff7e0ff */
[----:B------:R1:W4:Y:S01]  /*4350*/  LDG.E.U8 R114, desc[UR24][R12.64] ;  /* 0x000000180c727981 */ /* 0x000322000c1e1100 */
[----:B------:R-:W-:-:S02]  /*4360*/  IADD3.X R27, PT, PT, R45, UR4, RZ, P4, !PT ;  /* 0x000000042d1b7c10 */ /* 0x000fc4000a7fe4ff */
[----:B------:R-:W-:Y:S01]  /*4370*/  IADD3 R20, P4, PT, R58, UR28, RZ ;  /* 0x0000001c3a147c10 */ /* 0x000fe2000ff9e0ff */
[----:B------:R-:W4:Y:S01]  /*4380*/  LDG.E.U8 R22, desc[UR24][R22.64] ;  /* 0x0000001816167981 */ /* 0x000f22000c1e1100 */
[----:B------:R-:W-:Y:S02]  /*4390*/  IADD3.X R31, PT, PT, R37, UR4, RZ, P3, !PT ;  /* 0x00000004251f7c10 */ /* 0x000fe40009ffe4ff */
[----:B------:R-:W-:Y:S01]  /*43a0*/  IADD3 R24, P3, PT, R50, UR28, RZ ;  /* 0x0000001c32187c10 */ /* 0x000fe2000ff7e0ff */
[----:B------:R-:W4:Y:S01]  /*43b0*/  LDG.E.U8 R26, desc[UR24][R26.64] ;  /* 0x000000181a1a7981 */ /* 0x000f22000c1e1100 */
[----:B------:R-:W-:Y:S02]  /*43c0*/  IADD3.X R21, PT, PT, R59, UR4, RZ, P4, !PT ;  /* 0x000000043b157c10 */ /* 0x000fe4000a7fe4ff */
[----:B0-----:R-:W-:Y:S01]  /*43d0*/  IADD3 R28, P4, PT, R42, UR28, RZ ;  /* 0x0000001c2a1c7c10 */ /* 0x001fe2000ff9e0ff */
[----:B------:R0:W4:Y:S01]  /*43e0*/  LDG.E.U8 R30, desc[UR24][R30.64] ;  /* 0x000000181e1e7981 */ /* 0x000122000c1e1100 */
[----:B------:R-:W-:-:S02]  /*43f0*/  IADD3.X R25, PT, PT, R51, UR4, RZ, P3, !PT ;  /* 0x0000000433197c10 */ /* 0x000fc40009ffe4ff */
[----:B-1----:R-:W-:Y:S01]  /*4400*/  IADD3 R12, P3, PT, R2, UR28, RZ ;  /* 0x0000001c020c7c10 */ /* 0x002fe2000ff7e0ff */
[----:B------:R-:W4:Y:S01]  /*4410*/  LDG.E.U8 R23, desc[UR24][R20.64] ;  /* 0x0000001814177981 */ /* 0x000f22000c1e1100 */
[----:B------:R-:W-:Y:S02]  /*4420*/  IADD3.X R29, PT, PT, R43, UR4, RZ, P4, !PT ;  /* 0x000000042b1d7c10 */ /* 0x000fe4000a7fe4ff */
[----:B------:R-:W-:Y:S01]  /*4430*/  IADD3.X R13, PT, PT, R3, UR4, RZ, P3, !PT ;  /* 0x00000004030d7c10 */ /* 0x000fe20009ffe4ff */
[----:B------:R-:W4:Y:S04]  /*4440*/  LDG.E.U8 R25, desc[UR24][R24.64] ;  /* 0x0000001818197981 */ /* 0x000f28000c1e1100 */
[----:B------:R-:W4:Y:S04]  /*4450*/  LDG.E.U8 R29, desc[UR24][R28.64] ;  /* 0x000000181c1d7981 */ /* 0x000f28000c1e1100 */
[----:B------:R1:W4:Y:S01]  /*4460*/  LDG.E.U8 R27, desc[UR24][R12.64] ;  /* 0x000000180c1b7981 */ /* 0x000322000c1e1100 */
[----:B------:R-:W-:-:S02]  /*4470*/  F2FP.SATFINITE.E4M3.F32.PACK_AB_MERGE_C R32, R5, R4, RZ ;  /* 0x000000040520723e */ /* 0x000fc400048070ff */
[----:B------:R-:W-:Y:S02]  /*4480*/  F2FP.SATFINITE.E4M3.F32.PACK_AB_MERGE_C R127, R7, R6, RZ ;  /* 0x00000006077f723e */ /* 0x000fe400048070ff */
[----:B0-----:R-:W-:Y:S02]  /*4490*/  F2FP.SATFINITE.E4M3.F32.PACK_AB_MERGE_C R31, R9, R8, RZ ;  /* 0x00000008091f723e */ /* 0x001fe400048070ff */
[----:B------:R-:W-:Y:S02]  /*44a0*/  F2FP.SATFINITE.E4M3.F32.PACK_AB_MERGE_C R128, R128, R10, RZ ;  /* 0x0000000a8080723e */ /* 0x000fe400048070ff */
[----:B------:R-:W-:Y:S01]  /*44b0*/  LDTM.16dp32bit_t0_t15.x8 R4, tmem[UR12] ;  /* 0x0000000c000479ee */ /* 0x000fe20008980000 */
[----:B------:R-:W0:Y:S01]  /*44c0*/  LDTM.16dp32bit_t16_t31.x8 R4, tmem[UR12+0x8] ;  /* 0x0000080c000479ee */ /* 0x000e2200089a0000 */
[----:B-1----:R-:W-:-:S04]  /*44d0*/  FADD R12, -R116, R113 ;  /* 0x00000071740c7221 */ /* 0x002fc80000000100 */
[----:B------:R-:W-:-:S04]  /*44e0*/  FMUL R19, R12, 1.4426950216293334961 ;  /* 0x3fb8aa3b0c137820 */ /* 0x000fc80000400000 */
[----:B------:R-:W0:Y:S01]  /*44f0*/  MUFU.EX2 R24, R19 ;  /* 0x0000001300187308 */ /* 0x000e220000000800 */
[----:B------:R-:W-:Y:S02]  /*4500*/  F2FP.SATFINITE.E4M3.F32.PACK_AB_MERGE_C R129, R129, R130, RZ ;  /* 0x000000828181723e */ /* 0x000fe400048070ff */
[----:B------:R-:W-:Y:S02]  /*4510*/  F2FP.SATFINITE.E4M3.F32.PACK_AB_MERGE_C R130, R131, R132, RZ ;  /* 0x000000848382723e */ /* 0x000fe400048070ff */
[----:B------:R-:W-:Y:S02]  /*4520*/  F2FP.SATFINITE.E4M3.F32.PACK_AB_MERGE_C R131, R135, R140, RZ ;  /* 0x0000008c8783723e */ /* 0x000fe400048070ff */
[----:B------:R-:W-:Y:S02]  /*4530*/  F2FP.SATFINITE.E4M3.F32.PACK_AB_MERGE_C R132, R139, R144, RZ ;  /* 0x000000908b84723e */ /* 0x000fe400048070ff */
[----:B------:R-:W-:Y:S02]  /*4540*/  F2FP.SATFINITE.E4M3.F32.PACK_AB_MERGE_C R13, R120, R117, R127 ;  /* 0x00000075780d723e */ /* 0x000fe4000480707f */
[----:B------:R-:W-:-:S02]  /*4550*/  F2FP.SATFINITE.E4M3.F32.PACK_AB_MERGE_C R12, R118, R115, R32 ;  /* 0x00000073760c723e */ /* 0x000fc40004807020 */
[----:B------:R-:W-:Y:S02]  /*4560*/  F2FP.SATFINITE.E4M3.F32.PACK_AB_MERGE_C R14, R14, R119, R31 ;  /* 0x000000770e0e723e */ /* 0x000fe4000480701f */
[----:B------:R-:W-:Y:S02]  /*4570*/  F2FP.SATFINITE.E4M3.F32.PACK_AB_MERGE_C R15, R16, R15, R128 ;  /* 0x0000000f100f723e */ /* 0x000fe40004807080 */
[----:B------:R-:W-:Y:S02]  /*4580*/  F2FP.SATFINITE.E4M3.F32.PACK_AB_MERGE_C R21, R134, R133, R130 ;  /* 0x000000858615723e */ /* 0x000fe40004807082 */
[----:B------:R-:W-:Y:S01]  /*4590*/  F2FP.SATFINITE.E4M3.F32.PACK_AB_MERGE_C R20, R18, R17, R129 ;  /* 0x000000111214723e */ /* 0x000fe20004807081 */
[C---:B0-----:R-:W-:Y:S01]  /*45a0*/  FMUL R4, R24.reuse, R4 ;  /* 0x0000000418047220 */ /* 0x041fe20000400000 */
[C---:B------:R-:W-:Y:S01]  /*45b0*/  FMUL R5, R24.reuse, R5 ;  /* 0x0000000518057220 */ /* 0x040fe20000400000 */
[C---:B------:R-:W-:Y:S01]  /*45c0*/  FMUL R6, R24.reuse, R6 ;  /* 0x0000000618067220 */ /* 0x040fe20000400000 */
[C---:B------:R-:W-:Y:S01]  /*45d0*/  FMUL R7, R24.reuse, R7 ;  /* 0x0000000718077220 */ /* 0x040fe20000400000 */
[C---:B------:R-:W-:Y:S01]  /*45e0*/  FMUL R8, R24.reuse, R8 ;  /* 0x0000000818087220 */ /* 0x040fe20000400000 */
[C---:B------:R-:W-:Y:S01]  /*45f0*/  FMUL R9, R24.reuse, R9 ;  /* 0x0000000918097220 */ /* 0x040fe20000400000 */
[C---:B------:R-:W-:Y:S01]  /*4600*/  FMUL R10, R24.reuse, R10 ;  /* 0x0000000a180a7220 */ /* 0x040fe20000400000 */
[----:B------:R-:W-:Y:S01]  /*4610*/  FMUL R11, R24, R11 ;  /* 0x0000000b180b7220 */ /* 0x000fe20000400000 */
[----:B------:R-:W-:Y:S01]  /*4620*/  ULEA UR13, UR27, UR11, 0x3 ;  /* 0x0000000b1b0d7291 */ /* 0x000fe2000f8e18ff */
[----:B------:R-:W-:-:S03]  /*4630*/  UMOV UR4, UR5 ;  /* 0x0000000500047c82 */ /* 0x000fc60008000000 */
[----:B------:R-:W-:Y:S01]  /*4640*/  UIADD3 UR13, UPT, UPT, UR13, 0x5800, URZ ;  /* 0x000058000d0d7890 */ /* 0x000fe2000fffe0ff */
[----:B--2---:R-:W-:Y:S04]  /*4650*/  STS.U8 [R99+UR11+0x4000], R34 ;  /* 0x0040002263007988 */ /* 0x004fe8000800000b */
[----:B---3--:R-:W-:Y:S04]  /*4660*/  STS.U8 [R99+UR11+0x4400], R122 ;  /* 0x0044007a63007988 */ /* 0x008fe8000800000b */
[----:B-----5:R-:W-:Y:S04]  /*4670*/  STS.U8 [R99+UR11+0x4800], R124 ;  /* 0x0048007c63007988 */ /* 0x020fe8000800000b */
[----:B------:R-:W-:Y:S04]  /*4680*/  STS.U8 [R99+UR11+0x4c00], R126 ;  /* 0x004c007e63007988 */ /* 0x000fe8000800000b */
[----:B------:R-:W-:Y:S04]  /*4690*/  STS.U8 [R100+UR11+0x4100], R121 ;  /* 0x0041007964007988 */ /* 0x000fe8000800000b */
[----:B------:R-:W-:Y:S04]  /*46a0*/  STS.U8 [R100+UR11+0x4500], R123 ;  /* 0x0045007b64007988 */ /* 0x000fe8000800000b */
[----:B------:R-:W-:Y:S04]  /*46b0*/  STS.U8 [R100+UR11+0x4900], R125 ;  /* 0x0049007d64007988 */ /* 0x000fe8000800000b */
[----:B----4-:R-:W-:Y:S04]  /*46c0*/  STS.U8 [R100+UR11+0x4d00], R33 ;  /* 0x004d002164007988 */ /* 0x010fe8000800000b */
[----:B------:R-:W-:Y:S04]  /*46d0*/  STS.U8 [R107+UR11+0x4200], R114 ;  /* 0x004200726b007988 */ /* 0x000fe8000800000b */
[----:B------:R0:W-:Y:S04]  /*46e0*/  STS.U8 [R107+UR11+0x4600], R22 ;  /* 0x004600166b007988 */ /* 0x0001e8000800000b */
[----:B------:R-:W-:Y:S04]  /*46f0*/  STS.U8 [R107+UR11+0x4a00], R26 ;  /* 0x004a001a6b007988 */ /* 0x000fe8000800000b */
[----:B------:R-:W-:Y:S01]  /*4700*/  STS.U8 [R107+UR11+0x4e00], R30 ;  /* 0x004e001e6b007988 */ /* 0x000fe2000800000b */
[----:B0-----:R-:W-:-:S03]  /*4710*/  F2FP.SATFINITE.E4M3.F32.PACK_AB_MERGE_C R22, R138, R136, R131 ;  /* 0x000000888a16723e */ /* 0x001fc60004807083 */
[----:B------:R0:W-:Y:S04]  /*4720*/  STS.U8 [R106+UR11+0x4300], R23 ;  /* 0x004300176a007988 */ /* 0x0001e8000800000b */
[----:B------:R1:W-:Y:S01]  /*4730*/  STS.U8 [R106+UR11+0x4700], R25 ;  /* 0x004700196a007988 */ /* 0x0003e2000800000b */
[----:B0-----:R-:W-:-:S03]  /*4740*/  F2FP.SATFINITE.E4M3.F32.PACK_AB_MERGE_C R23, R142, R137, R132 ;  /* 0x000000898e17723e */ /* 0x001fc60004807084 */
[----:B------:R1:W-:Y:S04]  /*4750*/  STS.U8 [R106+UR11+0x4b00], R29 ;  /* 0x004b001d6a007988 */ /* 0x0003e8000800000b */
[----:B------:R1:W-:Y:S04]  /*4760*/  STS.U8 [R106+UR11+0x4f00], R27 ;  /* 0x004f001b6a007988 */ /* 0x0003e8000800000b */
[----:B------:R1:W-:Y:S04]  /*4770*/  STS.128 [R104+UR11], R12 ;  /* 0x0000000c68007988 */ /* 0x0003e80008000c0b */
[----:B------:R1:W-:Y:S01]  /*4780*/  STS.128 [R109+UR11], R20 ;  /* 0x000000146d007988 */ /* 0x0003e20008000c0b */
[----:B------:R-:W-:Y:S01]  /*4790*/  NOP ;  /* 0x0000000000007918 */ /* 0x000fe20000000000 */
[----:B------:R1:W-:Y:S01]  /*47a0*/  STTM.16dp32bit_t0_t15.x8 tmem[UR12], R4 ;  /* 0x00000004000079ed */ /* 0x0003e2000898000c */
[----:B------:R1:W-:Y:S01]  /*47b0*/  STTM.16dp32bit_t16_t31.x8 tmem[UR12+0x8], R4 ;  /* 0x00000804000079ed */ /* 0x0003e200089a000c */
[----:B------:R-:W0:Y:S02]  /*47c0*/  FENCE.VIEW.ASYNC.T ;  /* 0x00000000000073c6 */ /* 0x000e240000000200 */
[----:B0-----:R-:W-:Y:S06]  /*47d0*/  BAR.SYNC.DEFER_BLOCKING 0x0 ;  /* 0x0000000000007b1d */ /* 0x001fec0000010000 */
[----:B------:R0:W-:Y:S06]  /*47e0*/  MEMBAR.ALL.CTA ;  /* 0x0000000000007992 */ /* 0x0001ec0000008000 */
[----:B0-----:R-:W0:Y:S02]  /*47f0*/  FENCE.VIEW.ASYNC.S ;  /* 0x00000000000073c6 */ /* 0x001e240000000000 */
[----:B0-----:R-:W-:Y:S06]  /*4800*/  BAR.SYNC.DEFER_BLOCKING 0x0 ;  /* 0x0000000000007b1d */ /* 0x001fec0000010000 */
[----:B------:R-:W-:Y:S05]  /*4810*/  BRA.U UP1, `(.L_x_15) ;  /* 0x0000000101547547 */ /* 0x000fea000b800000 */
[----:B------:R-:W-:Y:S01]  /*4820*/  UMOV UR20, UR31 ;  /* 0x0000001f00147c82 */ /* 0x000fe20008000000 */
[----:B------:R-:W-:Y:S01]  /*4830*/  UMOV UR21, 0x40004040 ;  /* 0x4000404000157882 */ /* 0x000fe20000000000 */
[----:B------:R-:W-:Y:S01]  /*4840*/  UMOV UR18, UR26 ;  /* 0x0000001a00127c82 */ /* 0x000fe20008000000 */
        /* <DEDUP_REMOVED lines=18> */
.L_x_15:
[----:B------:R-:W-:Y:S01]  /*4970*/  UIADD3 UR27, UPT, UPT, UR27, 0x1, URZ ;  /* 0x000000011b1b7890 */ /* 0x000fe2000fffe0ff */
[----:B------:R-:W-:Y:S01]  /*4980*/  FFMA R108, R24, R108, R35 ;  /* 0x0000006c186c7223 */ /* 0x000fe20000000023 */
[----:B------:R-:W-:Y:S01]  /*4990*/  UIADD3 UR6, UPT, UPT, UR6, 0x80, URZ ;  /* 0x0000008006067890 */ /* 0x000fe2000fffe0ff */
[----:B------:R-:W-:Y:S01]  /*49a0*/  IMAD.IADD R111, R105, 0x1, R111 ;  /* 0x00000001696f7824 */ /* 0x000fe200078e026f */
[----:B------:R-:W-:Y:S01]  /*49b0*/  UISETP.GT.AND UP2, UPT, UR27, 0x1, UPT ;  /* 0x000000011b00788c */ /* 0x000fe2000bf44270 */
[----:B------:R-:W-:Y:S01]  /*49c0*/  MOV R114, UR4 ;  /* 0x0000000400727c02 */ /* 0x000fe20008000f00 */
[----:B------:R-:W-:Y:S01]  /*49d0*/  IMAD.MOV.U32 R113, RZ, RZ, R116 ;  /* 0x000000ffff717224 */ /* 0x000fe200078e0074 */
[----:B------:R-:W-:Y:S02]  /*49e0*/  UIADD3 UR28, UPT, UPT, UR16, UR28, URZ ;  /* 0x0000001c101c7290 */ /* 0x000fe4000fffe0ff */
[----:B0-----:R-:W-:Y:S02]  /*49f0*/  USEL UR5, URZ, 0x1, !UP2 ;  /* 0x00000001ff057887 */ /* 0x001fe4000d000000 */
[----:B------:R-:W-:-:S02]  /*4a00*/  USEL UR27, UR27, URZ, !UP2 ;  /* 0x000000ff1b1b7287 */ /* 0x000fc4000d000000 */
[----:B------:R-:W-:Y:S02]  /*4a10*/  UISETP.GE.AND UP2, UPT, UR6, UR15, UPT ;  /* 0x0000000f0600728c */ /* 0x000fe4000bf46270 */
[----:B------:R-:W-:-:S07]  /*4a20*/  ULOP3.LUT UR5, UR4, UR5, URZ, 0x3c, !UPT ;  /* 0x0000000504057292 */ /* 0x000fce000f8e3cff */
[----:B------:R-:W-:Y:S05]  /*4a30*/  BRA.U !UP2, `(.L_x_16) ;  /* 0xffffffe50a2c7547 */ /* 0x000fea000b83ffff */
.L_x_11:
[----:B------:R-:W0:Y:S01]  /*4a40*/  LDCU UR5, c[0x0][0x3f0] ;  /* 0x00007e00ff0577ac */ /* 0x000e220008000800 */
[C---:B------:R-:W-:Y:S01]  /*4a50*/  LOP3.LUT R2, R0.reuse, 0x10, RZ, 0xc0, !PT ;  /* 0x0000001000027812 */ /* 0x040fe200078ec0ff */
[----:B-1----:R-:W-:Y:S01]  /*4a60*/  IMAD.SHL.U32 R13, R0, 0x4, RZ ;  /* 0x00000004000d7824 */ /* 0x002fe200078e00ff */
[----:B------:R-:W-:Y:S02]  /*4a70*/  FSETP.GEU.AND P0, PT, R108, 1.175494350822287508e-38, PT ;  /* 0x008000006c00780b */ /* 0x000fe40003f0e000 */
[----:B------:R-:W-:Y:S01]  /*4a80*/  ISETP.NE.U32.AND P4, PT, R2, RZ, PT ;  /* 0x000000ff0200720c */ /* 0x000fe20003f85070 */
[C---:B------:R-:W-:Y:S01]  /*4a90*/  FMUL R2, R108.reuse, 8388608 ;  /* 0x4b0000006c027820 */ /* 0x040fe20000400000 */
[----:B------:R-:W-:Y:S02]  /*4aa0*/  SHF.R.S32.HI R12, RZ, 0x5, R0 ;  /* 0x00000005ff0c7819 */ /* 0x000fe40000011400 */
[----:B------:R-:W-:Y:S02]  /*4ab0*/  FSETP.GT.AND P3, PT, |R108|, 8.50705917302346158658e+37, PT ;  /* 0x7e8000006c00780b */ /* 0x000fe40003f64200 */
[----:B------:R-:W-:-:S02]  /*4ac0*/  FSEL R20, R2, R108, !P0 ;  /* 0x0000006c02147208 */ /* 0x000fc40004000000 */
[C---:B------:R-:W-:Y:S02]  /*4ad0*/  LOP3.LUT R14, R0.reuse, 0x40, RZ, 0xc0, !PT ;  /* 0x00000040000e7812 */ /* 0x040fe400078ec0ff */
[----:B------:R-:W-:Y:S01]  /*4ae0*/  LOP3.LUT R16, R0, 0x80, RZ, 0xc0, !PT ;  /* 0x0000008000107812 */ /* 0x000fe200078ec0ff */
[----:B------:R-:W-:Y:S01]  /*4af0*/  VIADD R2, R20, 0xc0cafb0d ;  /* 0xc0cafb0d14027836 */ /* 0x000fe20000000000 */
[----:B------:R-:W-:Y:S01]  /*4b00*/  SEL R15, RZ, 0x440, !P4 ;  /* 0x00000440ff0f7807 */ /* 0x000fe20006000000 */
[----:B0-----:R-:W-:-:S09]  /*4b10*/  UISETP.GE.AND UP0, UPT, UR5, 0x1, UPT ;  /* 0x000000010500788c */ /* 0x001fd2000bf06270 */
[----:B------:R-:W-:Y:S05]  /*4b20*/  BRA.U !UP0, `(.L_x_17) ;  /* 0x0000000108107547 */ /* 0x000fea000b800000 */
[----:B------:R-:W-:-:S06]  /*4b30*/  USHF.L.U32 UR4, UR4, 0x1f, URZ ;  /* 0x0000001f04047899 */ /* 0x000fcc00080006ff */
[----:B------:R-:W-:-:S04]  /*4b40*/  IMAD.U32 R3, RZ, RZ, UR4 ;  /* 0x00000004ff037e24 */ /* 0x000fc8000f8e00ff */
[----:B------:R-:W0:Y:S02]  /*4b50*/  SYNCS.PHASECHK.TRANS64.TRYWAIT P4, [UR13], R3 ;  /* 0x00000003ff0075a7 */ /* 0x000e24000808110d */
[----:B0-----:R-:W-:Y:S05]  /*4b60*/  @!P4 BRA `(.L_x_18) ;  /* 0x0000000c00a0c947 */ /* 0x001fea0003800000 */
.L_x_17:
[----:B------:R-:W-:Y:S01]  /*4b70*/  BAR.SYNC.DEFER_BLOCKING 0x0 ;  /* 0x0000000000007b1d */ /* 0x000fe20000010000 */
[C---:B------:R-:W-:Y:S01]  /*4b80*/  FSETP.GEU.AND P4, PT, |R108|.reuse, 1.175494350822287508e-38, PT ;  /* 0x008000006c00780b */ /* 0x040fe20003f8e200 */
[----:B------:R-:W-:Y:S01]  /*4b90*/  @P3 FMUL R108, R108, 0.25 ;  /* 0x3e8000006c6c3820 */ /* 0x000fe20000400000 */
[----:B------:R-:W-:Y:S01]  /*4ba0*/  SGXT R12, R12, 0x1 ;  /* 0x000000010c0c781a */ /* 0x000fe20000000200 */
[----:B------:R-:W-:Y:S01]  /*4bb0*/  IMAD.MOV.U32 R19, RZ, RZ, 0x3dc6b27f ;  /* 0x3dc6b27fff137424 */ /* 0x000fe200078e00ff */
[----:B------:R-:W-:-:S03]  /*4bc0*/  LOP3.LUT R3, R2, 0xff800000, RZ, 0xc0, !PT ;  /* 0xff80000002037812 */ /* 0x000fc600078ec0ff */
[----:B------:R-:W0:Y:S01]  /*4bd0*/  LDC R24, c[0x0][0x3e8] ;  /* 0x0000fa00ff187b82 */ /* 0x000e220000000800 */
[----:B------:R-:W-:Y:S01]  /*4be0*/  LEA.HI R15, R14, R15, RZ, 0x1b ;  /* 0x0000000f0e0f7211 */ /* 0x000fe200078fd8ff */
[----:B------:R-:W1:Y:S01]  /*4bf0*/  LDCU.64 UR4, c[0x0][0x3e0] ;  /* 0x00007c00ff0477ac */ /* 0x000e620008000a00 */
[----:B------:R-:W-:Y:S02]  /*4c00*/  LOP3.LUT R12, R12, 0x440, RZ, 0xc0, !PT ;  /* 0x000004400c0c7812 */ /* 0x000fe400078ec0ff */
[----:B------:R-:W-:Y:S01]  /*4c10*/  IADD3 R2, PT, PT, R20, -R3, RZ ;  /* 0x8000000314027210 */ /* 0x000fe20007ffe0ff */
[----:B------:R-:W-:Y:S01]  /*4c20*/  IMAD R17, R16, 0x2, R15 ;  /* 0x0000000210117824 */ /* 0x000fe200078e020f */
[----:B------:R-:W-:Y:S01]  /*4c30*/  LEA R15, R14, UR11, 0x1 ;  /* 0x0000000b0e0f7c11 */ /* 0x000fe2000f8e08ff */
[----:B------:R-:W-:Y:S01]  /*4c40*/  @!P4 FMUL R108, R108, 16777216 ;  /* 0x4b8000006c6cc820 */ /* 0x000fe20000400000 */
[----:B------:R-:W-:Y:S01]  /*4c50*/  LOP3.LUT R14, R12, 0x27c, R13, 0x78, !PT ;  /* 0x0000027c0c0e7812 */ /* 0x000fe200078e780d */
[----:B------:R-:W-:Y:S01]  /*4c60*/  FADD R12, R2, -1 ;  /* 0xbf800000020c7421 */ /* 0x000fe20000000000 */
[----:B------:R-:W-:-:S02]  /*4c70*/  FSEL R2, RZ, -23, P0 ;  /* 0xc1b80000ff027808 */ /* 0x000fc40000000000 */
[----:B------:R-:W-:Y:S01]  /*4c80*/  I2FP.F32.S32 R3, R3 ;  /* 0x0000000300037245 */ /* 0x000fe20000201400 */
[----:B------:R-:W-:Y:S01]  /*4c90*/  IMAD.IADD R14, R14, 0x1, R15 ;  /* 0x000000010e0e7824 */ /* 0x000fe200078e020f */
[----:B------:R-:W-:Y:S01]  /*4ca0*/  LOP3.LUT R16, R13, 0xbc, RZ, 0xc0, !PT ;  /* 0x000000bc0d107812 */ /* 0x000fe200078ec0ff */
[----:B------:R-:W-:Y:S01]  /*4cb0*/  FFMA.FTZ R13, R12, R19, -0.16845393180847167969 ;  /* 0xbe2c7f300c0d7423 */ /* 0x000fe20000010013 */
[----:B------:R-:W-:Y:S01]  /*4cc0*/  ISETP.GE.U32.AND P0, PT, R20, 0x7f800000, PT ;  /* 0x7f8000001400780c */ /* 0x000fe20003f06070 */
[----:B------:R-:W2:Y:S02]  /*4cd0*/  @!P2 SYNCS.CCTL.IV [UR11+0x5800] ;  /* 0x00580000ff00a9b1 */ /* 0x000ea4000800000b */
[----:B--2---:R-:W-:Y:S01]  /*4ce0*/  BAR.SYNC.DEFER_BLOCKING 0x0 ;  /* 0x0000000000007b1d */ /* 0x004fe20000010000 */
[----:B------:R-:W-:Y:S01]  /*4cf0*/  FFMA.FTZ R2, R3, 1.1920928955078125e-07, R2 ;  /* 0x3400000003027823 */ /* 0x000fe20000010002 */
[----:B------:R-:W-:Y:S01]  /*4d00*/  FFMA.FTZ R13, R12, R13, 0.1716887056827545166 ;  /* 0x3e2fcf2a0c0d7423 */ /* 0x000fe2000001000d */
[----:B------:R-:W-:Y:S01]  /*4d10*/  IMAD.IADD R16, R16, 0x1, R17 ;  /* 0x0000000110107824 */ /* 0x000fe200078e0211 */
[----:B-1----:R-:W-:-:S02]  /*4d20*/  UIMAD UR4, UR10, UR4, URZ ;  /* 0x000000040a0472a4 */ /* 0x002fc4000f8e02ff */
[----:B------:R-:W1:Y:S01]  /*4d30*/  MUFU.RCP R3, R108 ;  /* 0x0000006c00037308 */ /* 0x000e620000001000 */
[C---:B------:R-:W-:Y:S01]  /*4d40*/  FFMA.FTZ R13, R12.reuse, R13, -0.17900948226451873779 ;  /* 0xbe374e430c0d7423 */ /* 0x040fe2000001000d */
[----:B---3--:R-:W-:Y:S01]  /*4d50*/  LDTM.16dp32bit_t0_t15.x8 R4, tmem[UR12] ;  /* 0x0000000c000479ee */ /* 0x008fe20008980000 */
[----:B------:R-:W2:Y:S02]  /*4d60*/  LDTM.16dp32bit_t16_t31.x8 R4, tmem[UR12+0x8] ;  /* 0x0000080c000479ee */ /* 0x000ea400089a0000 */
[----:B------:R-:W-:-:S04]  /*4d70*/  FFMA.FTZ R13, R12, R13, 0.20512372255325317383 ;  /* 0x3e520bf40c0d7423 */ /* 0x000fc8000001000d */
[----:B------:R-:W-:-:S04]  /*4d80*/  FFMA.FTZ R13, R12, R13, -0.24046532809734344482 ;  /* 0xbe763c8b0c0d7423 */ /* 0x000fc8000001000d */
[----:B------:R-:W-:-:S04]  /*4d90*/  FFMA.FTZ R13, R12, R13, 0.28857114911079406738 ;  /* 0x3e93bf990c0d7423 */ /* 0x000fc8000001000d */
[----:B------:R-:W-:Y:S01]  /*4da0*/  FFMA.FTZ R13, R12, R13, -0.36067417263984680176 ;  /* 0xbeb8aa490c0d7423 */ /* 0x000fe2000001000d */
[----:B------:R-:W3:Y:S01]  /*4db0*/  @!P2 SYNCS.CCTL.IV [UR11+0x5808] ;  /* 0x00580800ff00a9b1 */ /* 0x000ee2000800000b */
[----:B------:R-:W-:Y:S01]  /*4dc0*/  NOP ;  /* 0x0000000000007918 */ /* 0x000fe20000000000 */
[----:B------:R-:W-:Y:S01]  /*4dd0*/  FSETP.NEU.AND P2, PT, R20, RZ, PT ;  /* 0x000000ff1400720b */ /* 0x000fe20003f4d000 */
[----:B------:R-:W-:-:S04]  /*4de0*/  FFMA.FTZ R13, R12, R13, 0.48089820146560668945 ;  /* 0x3ef6384a0c0d7423 */ /* 0x000fc8000001000d */
[----:B------:R-:W-:Y:S01]  /*4df0*/  FFMA.FTZ R13, R12, R13, -0.72134751081466674805 ;  /* 0xbf38aa3b0c0d7423 */ /* 0x000fe2000001000d */
[----:B--2---:R-:W-:Y:S01]  /*4e00*/  @P3 FMUL R4, R4, 0.25 ;  /* 0x3e80000004043820 */ /* 0x004fe20000400000 */
[----:B------:R-:W-:Y:S01]  /*4e10*/  @P3 FMUL R5, R5, 0.25 ;  /* 0x3e80000005053820 */ /* 0x000fe20000400000 */
[----:B------:R-:W-:Y:S01]  /*4e20*/  @P3 FMUL R6, R6, 0.25 ;  /* 0x3e80000006063820 */ /* 0x000fe20000400000 */
[----:B------:R-:W-:Y:S01]  /*4e30*/  @P3 FMUL R7, R7, 0.25 ;  /* 0x3e80000007073820 */ /* 0x000fe20000400000 */
[----:B------:R-:W-:Y:S01]  /*4e40*/  @P3 FMUL R8, R8, 0.25 ;  /* 0x3e80000008083820 */ /* 0x000fe20000400000 */
[----:B------:R-:W-:Y:S01]  /*4e50*/  @P3 FMUL R9, R9, 0.25 ;  /* 0x3e80000009093820 */ /* 0x000fe20000400000 */
[----:B------:R-:W-:Y:S01]  /*4e60*/  @P3 FMUL R10, R10, 0.25 ;  /* 0x3e8000000a0a3820 */ /* 0x000fe20000400000 */
[----:B------:R-:W-:Y:S01]  /*4e70*/  @P3 FMUL R11, R11, 0.25 ;  /* 0x3e8000000b0b3820 */ /* 0x000fe20000400000 */
[----:B------:R-:W-:Y:S01]  /*4e80*/  @!P4 FMUL R4, R4, 16777216 ;  /* 0x4b8000000404c820 */ /* 0x000fe20000400000 */
[----:B------:R-:W-:Y:S01]  /*4e90*/  @!P4 FMUL R5, R5, 16777216 ;  /* 0x4b8000000505c820 */ /* 0x000fe20000400000 */
[----:B------:R-:W-:Y:S01]  /*4ea0*/  @!P4 FMUL R6, R6, 16777216 ;  /* 0x4b8000000606c820 */ /* 0x000fe20000400000 */
[----:B------:R-:W-:Y:S01]  /*4eb0*/  @!P4 FMUL R7, R7, 16777216 ;  /* 0x4b8000000707c820 */ /* 0x000fe20000400000 */
[----:B------:R-:W-:Y:S01]  /*4ec0*/  @!P4 FMUL R8, R8, 16777216 ;  /* 0x4b8000000808c820 */ /* 0x000fe20000400000 */
[----:B------:R-:W-:Y:S01]  /*4ed0*/  @!P4 FMUL R9, R9, 16777216 ;  /* 0x4b8000000909c820 */ /* 0x000fe20000400000 */
[----:B------:R-:W-:Y:S01]  /*4ee0*/  @!P4 FMUL R10, R10, 16777216 ;  /* 0x4b8000000a0ac820 */ /* 0x000fe20000400000 */
[----:B------:R-:W-:Y:S01]  /*4ef0*/  @!P4 FMUL R11, R11, 16777216 ;  /* 0x4b8000000b0bc820 */ /* 0x000fe20000400000 */
[C---:B-1----:R-:W-:Y:S01]  /*4f00*/  FMUL R4, R3.reuse, R4 ;  /* 0x0000000403047220 */ /* 0x042fe20000400000 */
[C---:B------:R-:W-:Y:S01]  /*4f10*/  FMUL R5, R3.reuse, R5 ;  /* 0x0000000503057220 */ /* 0x040fe20000400000 */
[C---:B------:R-:W-:Y:S01]  /*4f20*/  FMUL R6, R3.reuse, R6 ;  /* 0x0000000603067220 */ /* 0x040fe20000400000 */
[C---:B------:R-:W-:Y:S01]  /*4f30*/  FMUL R7, R3.reuse, R7 ;  /* 0x0000000703077220 */ /* 0x040fe20000400000 */
[C---:B------:R-:W-:Y:S01]  /*4f40*/  FMUL R8, R3.reuse, R8 ;  /* 0x0000000803087220 */ /* 0x040fe20000400000 */
[C---:B------:R-:W-:Y:S01]  /*4f50*/  FMUL R9, R3.reuse, R9 ;  /* 0x0000000903097220 */ /* 0x040fe20000400000 */
[C---:B------:R-:W-:Y:S01]  /*4f60*/  FMUL R10, R3.reuse, R10 ;  /* 0x0000000a030a7220 */ /* 0x040fe20000400000 */
[----:B------:R-:W-:Y:S01]  /*4f70*/  FMUL R3, R3, R11 ;  /* 0x0000000b03037220 */ /* 0x000fe20000400000 */
[----:B------:R-:W-:Y:S01]  /*4f80*/  F2FP.SATFINITE.E4M3.F32.PACK_AB_MERGE_C R4, R5, R4, RZ ;  /* 0x000000040504723e */ /* 0x000fe200048070ff */
[----:B------:R-:W-:Y:S01]  /*4f90*/  FMUL R13, R12, R13 ;  /* 0x0000000d0c0d7220 */ /* 0x000fe20000400000 */
[----:B------:R-:W-:-:S02]  /*4fa0*/  F2FP.SATFINITE.E4M3.F32.PACK_AB_MERGE_C R8, R9, R8, RZ ;  /* 0x000000080908723e */ /* 0x000fc400048070ff */
[----:B------:R-:W-:Y:S01]  /*4fb0*/  F2FP.SATFINITE.E4M3.F32.PACK_AB_MERGE_C R6, R7, R6, RZ ;  /* 0x000000060706723e */ /* 0x000fe200048070ff */
[----:B------:R-:W-:Y:S01]  /*4fc0*/  FMUL R13, R12, R13 ;  /* 0x0000000d0c0d7220 */ /* 0x000fe20000400000 */
[----:B------:R-:W-:Y:S02]  /*4fd0*/  F2FP.SATFINITE.E4M3.F32.PACK_AB_MERGE_C R3, R3, R10, RZ ;  /* 0x0000000a0303723e */ /* 0x000fe400048070ff */
[----:B------:R-:W-:Y:S01]  /*4fe0*/  LOP3.LUT R4, R4, 0xffff, RZ, 0xc0, !PT ;  /* 0x0000ffff04047812 */ /* 0x000fe200078ec0ff */
[----:B------:R-:W-:Y:S01]  /*4ff0*/  FFMA.FTZ R13, R12, 1.4426950216293334961, R13 ;  /* 0x3fb8aa3b0c0d7823 */ /* 0x000fe2000001000d */
[----:B------:R-:W-:Y:S02]  /*5000*/  LOP3.LUT R5, R8, 0xffff, RZ, 0xc0, !PT ;  /* 0x0000ffff08057812 */ /* 0x000fe400078ec0ff */
[----:B------:R-:W-:Y:S01]  /*5010*/  LOP3.LUT R10, R6, 0xffff, RZ, 0xc0, !PT ;  /* 0x0000ffff060a7812 */ /* 0x000fe200078ec0ff */
[----:B------:R-:W-:Y:S01]  /*5020*/  FADD R2, R2, R13 ;  /* 0x0000000d02027221 */ /* 0x000fe20000000000 */
[----:B------:R-:W-:-:S02]  /*5030*/  LOP3.LUT R11, R3, 0xffff, RZ, 0xc0, !PT ;  /* 0x0000ffff030b7812 */ /* 0x000fc400078ec0ff */
[----:B------:R-:W-:Y:S02]  /*5040*/  SHF.R.U32.HI R3, RZ, 0x8, R4 ;  /* 0x00000008ff037819 */ /* 0x000fe40000011604 */
[--C-:B------:R-:W-:Y:S02]  /*5050*/  PRMT R7, R4, 0x3340, R5.reuse ;  /* 0x0000334004077816 */ /* 0x100fe40000000005 */
[----:B------:R-:W-:Y:S02]  /*5060*/  SHF.R.U32.HI R5, RZ, 0x8, R5 ;  /* 0x00000008ff057819 */ /* 0x000fe40000011605 */
[----:B------:R-:W-:Y:S02]  /*5070*/  SHF.R.U32.HI R4, RZ, 0x8, R10 ;  /* 0x00000008ff047819 */ /* 0x000fe4000001160a */
[----:B------:R-:W-:Y:S02]  /*5080*/  SHF.R.U32.HI R6, RZ, 0x8, R11 ;  /* 0x00000008ff067819 */ /* 0x000fe4000001160b */
[----:B------:R-:W-:-:S02]  /*5090*/  LOP3.LUT R8, R3, 0xffff, RZ, 0xc0, !PT ;  /* 0x0000ffff03087812 */ /* 0x000fc400078ec0ff */
[----:B------:R-:W-:Y:S02]  /*50a0*/  LOP3.LUT R5, R5, 0xffff, RZ, 0xc0, !PT ;  /* 0x0000ffff05057812 */ /* 0x000fe400078ec0ff */
[----:B------:R-:W-:Y:S02]  /*50b0*/  LOP3.LUT R9, R4, 0xffff, RZ, 0xc0, !PT ;  /* 0x0000ffff04097812 */ /* 0x000fe400078ec0ff */
[----:B------:R-:W-:Y:S02]  /*50c0*/  LOP3.LUT R6, R6, 0xffff, RZ, 0xc0, !PT ;  /* 0x0000ffff06067812 */ /* 0x000fe400078ec0ff */
[----:B------:R-:W-:Y:S02]  /*50d0*/  PRMT R8, R8, 0x3340, R5 ;  /* 0x0000334008087816 */ /* 0x000fe40000000005 */
[----:B------:R-:W-:Y:S02]  /*50e0*/  PRMT R3, R10, 0x3340, R11 ;  /* 0x000033400a037816 */ /* 0x000fe4000000000b */
[----:B------:R-:W-:-:S02]  /*50f0*/  PRMT R6, R9, 0x3340, R6 ;  /* 0x0000334009067816 */ /* 0x000fc40000000006 */
[----:B------:R-:W-:Y:S02]  /*5100*/  PRMT R7, R7, 0x5410, R8 ;  /* 0x0000541007077816 */ /* 0x000fe40000000008 */
[----:B------:R-:W-:Y:S01]  /*5110*/  PRMT R3, R3, 0x5410, R6 ;  /* 0x0000541003037816 */ /* 0x000fe20000000006 */
[----:B------:R-:W1:Y:S01]  /*5120*/  LDC.64 R8, c[0x0][0x398] ;  /* 0x0000e600ff087b82 */ /* 0x000e620000000a00 */
[--C-:B------:R-:W-:Y:S01]  /*5130*/  SHF.R.U32.HI R4, RZ, 0x2, R0.reuse ;  /* 0x00000002ff047819 */ /* 0x100fe20000011600 */
[----:B---3--:R2:W-:Y:S01]  /*5140*/  STS [R14], R7 ;  /* 0x000000070e007388 */ /* 0x0085e20000000800 */
[----:B------:R-:W-:Y:S02]  /*5150*/  SHF.L.U32 R6, R0, 0x4, RZ ;  /* 0x0000000400067819 */ /* 0x000fe400000006ff */
[----:B------:R-:W-:Y:S01]  /*5160*/  LOP3.LUT R5, R4, 0x38, RZ, 0xc0, !PT ;  /* 0x0000003804057812 */ /* 0x000fe200078ec0ff */
[----:B------:R3:W-:Y:S01]  /*5170*/  STS [R14+0x100], R3 ;  /* 0x000100030e007388 */ /* 0x0007e20000000800 */
[----:B------:R-:W-:Y:S01]  /*5180*/  @P0 IMAD.MOV.U32 R4, RZ, RZ, 0x7f800000 ;  /* 0x7f800000ff040424 */ /* 0x000fe200078e00ff */
[----:B------:R-:W-:Y:S01]  /*5190*/  LOP3.LUT R12, R16, 0x40, RZ, 0x3c, !PT ;  /* 0x00000040100c7812 */ /* 0x000fe200078e3cff */
[----:B------:R-:W-:Y:S01]  /*51a0*/  BAR.SYNC.DEFER_BLOCKING 0x0 ;  /* 0x0000000000007b1d */ /* 0x000fe20000010000 */
[----:B------:R-:W-:Y:S01]  /*51b0*/  LOP3.LUT R18, R5, 0x1f, R0, 0xf8, !PT ;  /* 0x0000001f05127812 */ /* 0x000fe200078ef800 */
[----:B------:R-:W-:Y:S01]  /*51c0*/  @P0 FFMA.FTZ R2, R20, R4, +INF ;  /* 0x7f80000014020423 */ /* 0x000fe20000010004 */
[----:B------:R-:W-:-:S02]  /*51d0*/  LOP3.LUT R4, R6, 0x30, RZ, 0xc0, !PT ;  /* 0x0000003006047812 */ /* 0x000fc400078ec0ff */
[----:B--2---:R-:W-:Y:S01]  /*51e0*/  LEA.HI R7, R0, 0xc, RZ, 0x1a ;  /* 0x0000000c00077811 */ /* 0x004fe200078fd0ff */
[----:B------:R-:W-:Y:S01]  /*51f0*/  IMAD.SHL.U32 R5, R18, 0x8, RZ ;  /* 0x0000000812057824 */ /* 0x000fe200078e00ff */
[----:B---3--:R-:W-:Y:S01]  /*5200*/  FSEL R3, R2, -INF , P2 ;  /* 0xff80000002037808 */ /* 0x008fe20001000000 */
[----:B------:R-:W-:Y:S01]  /*5210*/  IMAD.SHL.U32 R18, R18, 0x10, RZ ;  /* 0x0000001012127824 */ /* 0x000fe200078e00ff */
[----:B------:R-:W-:Y:S01]  /*5220*/  LEA.HI R11, R0, 0x1c, RZ, 0x1a ;  /* 0x0000001c000b7811 */ /* 0x000fe200078fd0ff */
[-C--:B0-----:R-:W-:Y:S01]  /*5230*/  IMAD R6, R7, R24.reuse, RZ ;  /* 0x0000001807067224 */ /* 0x081fe200078e02ff */
[----:B------:R-:W-:Y:S01]  /*5240*/  LOP3.LUT R5, R5, 0xc0, RZ, 0xc0, !PT ;  /* 0x000000c005057812 */ /* 0x000fe200078ec0ff */
[----:B------:R-:W-:Y:S01]  /*5250*/  FFMA R116, R3, 0.69314718246459960938, R116 ;  /* 0x3f31721803747823 */ /* 0x000fe20000000074 */
[----:B------:R-:W-:Y:S01]  /*5260*/  IMAD R3, R98, UR5, RZ ;  /* 0x0000000562037c24 */ /* 0x000fe2000f8e02ff */
[----:B------:R-:W-:Y:S01]  /*5270*/  USHF.R.S32.HI UR5, URZ, 0x1f, UR4 ;  /* 0x0000001fff057899 */ /* 0x000fe20008011404 */
[----:B------:R-:W-:Y:S01]  /*5280*/  IADD3 R33, PT, PT, R5, UR11, R4 ;  /* 0x0000000b05217c10 */ /* 0x000fe2000fffe004 */
[----:B------:R-:W-:Y:S01]  /*5290*/  IMAD R10, R11, R24, RZ ;  /* 0x000000180b0a7224 */ /* 0x000fe200078e02ff */
[----:B------:R-:W-:-:S02]  /*52a0*/  SHF.R.U32.HI R5, RZ, 0x6, R0 ;  /* 0x00000006ff057819 */ /* 0x000fc40000011600 */
[----:B-1----:R-:W-:Y:S01]  /*52b0*/  IADD3 R14, P0, P2, R3, UR4, R8 ;  /* 0x00000004030e7c10 */ /* 0x002fe2000fa1e008 */
[----:B------:R-:W0:Y:S01]  /*52c0*/  LDCU UR4, c[0x0][0x3ec] ;  /* 0x00007d80ff0477ac */ /* 0x000e220008000800 */
[----:B------:R-:W-:Y:S02]  /*52d0*/  SGXT.U32 R5, R5, 0x2 ;  /* 0x000000020505781a */ /* 0x000fe40000000000 */
[----:B------:R-:W-:Y:S01]  /*52e0*/  SHF.R.S32.HI R2, RZ, 0x1f, R3 ;  /* 0x0000001fff027819 */ /* 0x000fe20000011403 */
[----:B------:R-:W1:Y:S01]  /*52f0*/  LDS.U16 R21, [R16+UR11] ;  /* 0x0000000b10157984 */ /* 0x000e620008000400 */
[----:B------:R-:W-:Y:S01]  /*5300*/  LOP3.LUT R18, R18, 0xf0, RZ, 0xc0, !PT ;  /* 0x000000f012127812 */ /* 0x000fe200078ec0ff */
[----:B------:R-:W-:Y:S01]  /*5310*/  IMAD R4, R5, R24, RZ ;  /* 0x0000001805047224 */ /* 0x000fe200078e02ff */
[----:B------:R-:W-:Y:S01]  /*5320*/  IADD3.X R22, PT, PT, R2, UR5, R9, P0, P2 ;  /* 0x0000000502167c10 */ /* 0x000fe200087e4409 */
[----:B------:R-:W2:Y:S01]  /*5330*/  LDS.U16 R29, [R12+UR11] ;  /* 0x0000000b0c1d7984 */ /* 0x000ea20008000400 */
[-C--:B------:R-:W-:Y:S01]  /*5340*/  IADD3 R8, P2, PT, R6, R14.reuse, RZ ;  /* 0x0000000e06087210 */ /* 0x080fe20007f5e0ff */
[----:B------:R-:W-:Y:S01]  /*5350*/  IMAD R5, R24, 0x4, R4 ;  /* 0x0000000418057824 */ /* 0x000fe200078e0204 */
[----:B------:R-:W-:Y:S01]  /*5360*/  IADD3 R2, P0, PT, R4, R14, RZ ;  /* 0x0000000e04027210 */ /* 0x000fe20007f1e0ff */
[----:B------:R3:W4:Y:S01]  /*5370*/  LDS.U16 R25, [R16+UR11+0x200] ;  /* 0x0002000b10197984 */ /* 0x0007220008000400 */
[-C--:B------:R-:W-:Y:S01]  /*5380*/  LEA.HI.X.SX32 R9, R6, R22.reuse, 0x1, P2 ;  /* 0x0000001606097211 */ /* 0x080fe200010f0eff */
[----:B------:R-:W-:Y:S01]  /*5390*/  IMAD R7, R24, 0x4, R5 ;  /* 0x0000000418077824 */ /* 0x000fe200078e0205 */
[----:B------:R-:W-:Y:S01]  /*53a0*/  LEA.HI.X.SX32 R3, R4, R22, 0x1, P0 ;  /* 0x0000001604037211 */ /* 0x000fe200000f0eff */
[----:B------:R5:W4:Y:S01]  /*53b0*/  LDS.U16 R20, [R12+UR11+0x200] ;  /* 0x0002000b0c147984 */ /* 0x000b220008000400 */
[----:B------:R-:W-:Y:S01]  /*53c0*/  IADD3 R4, P0, PT, R5, R14, RZ ;  /* 0x0000000e05047210 */ /* 0x000fe20007f1e0ff */
[----:B0-----:R-:W-:Y:S01]  /*53d0*/  UIMAD UR4, UR10, UR4, URZ ;  /* 0x000000040a0472a4 */ /* 0x001fe2000f8e02ff */
[----:B------:R-:W-:-:S02]  /*53e0*/  LEA R11, R24, R7, 0x3 ;  /* 0x00000007180b7211 */ /* 0x000fc400078e18ff */
[-C--:B---3--:R-:W-:Y:S01]  /*53f0*/  IADD3 R16, P3, PT, R10, R14.reuse, RZ ;  /* 0x0000000e0a107210 */ /* 0x088fe20007f7e0ff */
[----:B------:R-:W-:Y:S01]  /*5400*/  USHF.L.U32 UR6, UR4, 0x2, URZ ;  /* 0x0000000204067899 */ /* 0x000fe200080006ff */
[----:B------:R-:W-:Y:S01]  /*5410*/  IADD3 R6, P2, PT, R7, R14, RZ ;  /* 0x0000000e07067210 */ /* 0x000fe20007f5e0ff */
[----:B------:R-:W-:Y:S01]  /*5420*/  IMAD R13, R24, 0x4, R11 ;  /* 0x00000004180d7824 */ /* 0x000fe200078e020b */
[-C--:B------:R-:W-:Y:S01]  /*5430*/  LEA.HI.X.SX32 R17, R10, R22.reuse, 0x1, P3 ;  /* 0x000000160a117211 */ /* 0x080fe200018f0eff */
[----:B------:R-:W-:Y:S01]  /*5440*/  UIMAD.WIDE UR4, UR4, 0x4, URZ ;  /* 0x00000004040478a5 */ /* 0x000fe2000f8e02ff */
[----:B------:R-:W-:Y:S01]  /*5450*/  LEA.HI.X.SX32 R5, R5, R22, 0x1, P0 ;  /* 0x0000001605057211 */ /* 0x000fe200000f0eff */
[----:B------:R-:W-:Y:S01]  /*5460*/  IMAD R15, R24, 0x4, R13 ;  /* 0x00000004180f7824 */ /* 0x000fe200078e020d */
[----:B------:R-:W-:Y:S02]  /*5470*/  IADD3 R10, P0, PT, R11, R14, RZ ;  /* 0x0000000e0b0a7210 */ /* 0x000fe40007f1e0ff */
[----:B------:R-:W-:-:S02]  /*5480*/  LEA.HI.X.SX32 R7, R7, R22, 0x1, P2 ;  /* 0x0000001607077211 */ /* 0x000fc400010f0eff */
[-C--:B-----5:R-:W-:Y:S02]  /*5490*/  IADD3 R12, P2, PT, R13, R14.reuse, RZ ;  /* 0x0000000e0d0c7210 */ /* 0x0a0fe40007f5e0ff */
[----:B------:R-:W-:Y:S02]  /*54a0*/  IADD3 R14, P3, PT, R15, R14, RZ ;  /* 0x0000000e0f0e7210 */ /* 0x000fe40007f7e0ff */
[-C--:B------:R-:W-:Y:S02]  /*54b0*/  LEA.HI.X.SX32 R11, R11, R22.reuse, 0x1, P0 ;  /* 0x000000160b0b7211 */ /* 0x080fe400000f0eff */
[-C--:B------:R-:W-:Y:S02]  /*54c0*/  LEA.HI.X.SX32 R13, R13, R22.reuse, 0x1, P2 ;  /* 0x000000160d0d7211 */ /* 0x080fe400010f0eff */
[----:B------:R-:W-:Y:S02]  /*54d0*/  LEA.HI.X.SX32 R15, R15, R22, 0x1, P3 ;  /* 0x000000160f0f7211 */ /* 0x000fe400018f0eff */
[----:B------:R-:W-:-:S02]  /*54e0*/  LOP3.LUT R0, R0, 0xff, RZ, 0xc0, !PT ;  /* 0x000000ff00007812 */ /* 0x000fc400078ec0ff */
[C---:B-1----:R-:W-:Y:S02]  /*54f0*/  PRMT R19, R21.reuse, 0x7770, RZ ;  /* 0x0000777015137816 */ /* 0x042fe400000000ff */
[----:B------:R-:W-:Y:S02]  /*5500*/  PRMT R21, R21, 0x7771, RZ ;  /* 0x0000777115157816 */ /* 0x000fe400000000ff */
[C---:B--2---:R-:W-:Y:S01]  /*5510*/  PRMT R27, R29.reuse, 0x7770, RZ ;  /* 0x000077701d1b7816 */ /* 0x044fe200000000ff */
[----:B------:R0:W-:Y:S01]  /*5520*/  STG.E.U8 desc[UR24][R2.64], R19 ;  /* 0x0000001302007986 */ /* 0x0001e2000c101118 */
[----:B------:R-:W-:Y:S02]  /*5530*/  PRMT R29, R29, 0x7771, RZ ;  /* 0x000077711d1d7816 */ /* 0x000fe400000000ff */
[C---:B----4-:R-:W-:Y:S01]  /*5540*/  PRMT R23, R25.reuse, 0x7770, RZ ;  /* 0x0000777019177816 */ /* 0x050fe200000000ff */
[----:B------:R-:W-:Y:S01]  /*5550*/  STG.E.U8 desc[UR24][R4.64], R21 ;  /* 0x0000001504007986 */ /* 0x000fe2000c101118 */
[----:B------:R-:W-:-:S02]  /*5560*/  PRMT R25, R25, 0x7771, RZ ;  /* 0x0000777119197816 */ /* 0x000fc400000000ff */
[----:B------:R-:W-:Y:S01]  /*5570*/  PRMT R31, R20, 0x7770, RZ ;  /* 0x00007770141f7816 */ /* 0x000fe200000000ff */
[----:B------:R1:W-:Y:S01]  /*5580*/  STG.E.U8 desc[UR24][R6.64], R27 ;  /* 0x0000001b06007986 */ /* 0x0003e2000c101118 */
[----:B------:R-:W-:Y:S02]  /*5590*/  ISETP.GE.U32.AND P0, PT, R0, 0x40, PT ;  /* 0x000000400000780c */ /* 0x000fe40003f06070 */
[----:B0-----:R-:W-:Y:S01]  /*55a0*/  PRMT R3, R20, 0x7771, RZ ;  /* 0x0000777114037816 */ /* 0x001fe200000000ff */
[----:B------:R-:W-:Y:S04]  /*55b0*/  STG.E.U8 desc[UR24][R8.64], R29 ;  /* 0x0000001d08007986 */ /* 0x000fe8000c101118 */
[----:B------:R-:W-:Y:S01]  /*55c0*/  STG.E.U8 desc[UR24][R10.64], R23 ;  /* 0x000000170a007986 */ /* 0x000fe2000c101118 */
[----:B-1----:R-:W0:Y:S03]  /*55d0*/  LDC.64 R6, c[0x0][0x3a0] ;  /* 0x0000e800ff067b82 */ /* 0x002e260000000a00 */
[----:B------:R-:W-:Y:S04]  /*55e0*/  STG.E.U8 desc[UR24][R12.64], R25 ;  /* 0x000000190c007986 */ /* 0x000fe8000c101118 */
[----:B------:R-:W-:Y:S04]  /*55f0*/  STG.E.U8 desc[UR24][R14.64], R31 ;  /* 0x0000001f0e007986 */ /* 0x000fe8000c101118 */
[----:B------:R1:W-:Y:S01]  /*5600*/  STG.E.U8 desc[UR24][R16.64], R3 ;  /* 0x0000000310007986 */ /* 0x0003e2000c101118 */
[----:B------:R-:W-:Y:S01]  /*5610*/  BAR.SYNC.DEFER_BLOCKING 0x0 ;  /* 0x0000000000007b1d */ /* 0x000fe20000010000 */
[----:B-1----:R-:W-:-:S02]  /*5620*/  IMAD.SHL.U32 R3, R98, 0x4, RZ ;  /* 0x0000000462037824 */ /* 0x002fc400078e00ff */
[----:B------:R-:W-:-:S03]  /*5630*/  IMAD.HI R98, R98, 0x4, RZ ;  /* 0x0000000462627827 */ /* 0x000fc600078e02ff */
[----:B0-----:R-:W-:-:S04]  /*5640*/  IADD3 R2, P2, P3, R3, UR6, R6 ;  /* 0x0000000603027c10 */ /* 0x001fc8000fb5e006 */
[----:B------:R-:W-:Y:S01]  /*5650*/  IADD3.X R3, PT, PT, R98, UR5, R7, P2, P3 ;  /* 0x0000000562037c10 */ /* 0x000fe200097e6407 */
[----:B------:R-:W-:Y:S01]  /*5660*/  STSM.16.M88 [R33], R116 ;  /* 0x0000007421007844 */ /* 0x000fe20000000000 */
[----:B------:R-:W-:Y:S06]  /*5670*/  BAR.SYNC.DEFER_BLOCKING 0x0 ;  /* 0x0000000000007b1d */ /* 0x000fec0000010000 */
[----:B------:R-:W0:Y:S04]  /*5680*/  LDSM.16.M88 R5, [R18+UR11] ;  /* 0x0000000b1205783b */ /* 0x000e280008000000 */
[----:B0-----:R0:W-:Y:S01]  /*5690*/  @!P0 STG.E desc[UR24][R2.64], R5 ;  /* 0x0000000502008986 */ /* 0x0011e2000c101918 */
[----:B------:R-:W-:Y:S06]  /*56a0*/  BAR.SYNC.DEFER_BLOCKING 0x0 ;  /* 0x0000000000007b1d */ /* 0x000fec0000010000 */
[----:B------:R-:W-:Y:S05]  /*56b0*/  @P1 BRA `(.L_x_19) ;  /* 0x0000000000a01947 */ /* 0x000fea0003800000 */
[----:B------:R-:W1:Y:S01]  /*56c0*/  S2UR UR5, SR_CgaCtaId ;  /* 0x00000000000579c3 */ /* 0x000e620000008800 */
[----:B------:R-:W-:Y:S01]  /*56d0*/  NOP ;  /* 0x0000000000007918 */ /* 0x000fe20000000000 */
[----:B------:R-:W-:Y:S01]  /*56e0*/  UMOV UR4, 0x50 ;  /* 0x0000005000047882 */ /* 0x000fe20000000000 */
[----:B------:R-:W-:Y:S01]  /*56f0*/  MOV R0, UR7 ;  /* 0x0000000700007c02 */ /* 0x000fe20008000f00 */
[----:B0-----:R-:W-:Y:S02]  /*5700*/  IMAD.MOV.U32 R3, RZ, RZ, 0xf ;  /* 0x0000000fff037424 */ /* 0x001fe400078e00ff */
[----:B------:R-:W-:Y:S01]  /*5710*/  IMAD.MOV.U32 R7, RZ, RZ, 0x1 ;  /* 0x00000001ff077424 */ /* 0x000fe200078e00ff */
[----:B------:R-:W-:-:S04]  /*5720*/  LOP3.LUT R0, R0, 0xffff, RZ, 0xc0, !PT ;  /* 0x0000ffff00007812 */ /* 0x000fc800078ec0ff */
[----:B------:R-:W-:-:S05]  /*5730*/  SHF.R.U32.HI R0, RZ, 0x5, R0 ;  /* 0x00000005ff007819 */ /* 0x000fca0000011600 */
[----:B------:R-:W-:Y:S01]  /*5740*/  VIADD R2, R0, 0x10 ;  /* 0x0000001000027836 */ /* 0x000fe20000000000 */
[----:B------:R-:W-:Y:S01]  /*5750*/  SHF.L.U32 R0, R3, R0, RZ ;  /* 0x0000000003007219 */ /* 0x000fe200000006ff */
[----:B-1----:R-:W-:-:S03]  /*5760*/  ULEA UR6, UR5, UR4, 0x18 ;  /* 0x0000000405067291 */ /* 0x002fc6000f8ec0ff */
[----:B------:R-:W-:-:S04]  /*5770*/  SHF.L.U32 R3, R7, R2, RZ ;  /* 0x0000000207037219 */ /* 0x000fc800000006ff */
[----:B------:R-:W-:Y:S02]  /*5780*/  LOP3.LUT R0, R3, R0, RZ, 0xfc, !PT ;  /* 0x0000000003007212 */ /* 0x000fe400078efcff */
[----:B------:R-:W0:Y:S02]  /*5790*/  LDS R5, [UR6] ;  /* 0x00000006ff057984 */ /* 0x000e240008000800 */
[C---:B------:R-:W-:Y:S02]  /*57a0*/  LOP3.LUT R2, R0.reuse, 0xffff, RZ, 0xc0, !PT ;  /* 0x0000ffff00027812 */ /* 0x040fe400078ec0ff */
[----:B0-----:R-:W-:-:S04]  /*57b0*/  LOP3.LUT R3, R0, 0xffff, R5, 0x80, !PT ;  /* 0x0000ffff00037812 */ /* 0x001fc800078e8005 */
[----:B------:R-:W-:-:S13]  /*57c0*/  ISETP.NE.AND P0, PT, R3, R2, PT ;  /* 0x000000020300720c */ /* 0x000fda0003f05270 */
[----:B------:R-:W-:Y:S05]  /*57d0*/  @P0 BRA `(.L_x_20) ;  /* 0x0000000000500947 */ /* 0x000fea0003800000 */
[----:B------:R-:W-:Y:S02]  /*57e0*/  SHF.R.U32.HI R5, RZ, 0x10, R5 ;  /* 0x00000010ff057819 */ /* 0x000fe40000011605 */
[----:B------:R-:W-:-:S04]  /*57f0*/  SHF.R.U32.HI R2, RZ, 0x10, R0 ;  /* 0x00000010ff027819 */ /* 0x000fc80000011600 */
[----:B------:R-:W-:-:S04]  /*5800*/  LOP3.LUT R5, R5, R2, RZ, 0xc0, !PT ;  /* 0x0000000205057212 */ /* 0x000fc800078ec0ff */
[----:B------:R-:W-:-:S13]  /*5810*/  ISETP.NE.AND P0, PT, R5, R2, PT ;  /* 0x000000020500720c */ /* 0x000fda0003f05270 */
[----:B------:R-:W-:Y:S05]  /*5820*/  @P0 BRA `(.L_x_21) ;  /* 0x0000000000300947 */ /* 0x000fea0003800000 */
[----:B------:R-:W-:Y:S01]  /*5830*/  R2UR UR4, R0 ;  /* 0x00000000000472ca */ /* 0x000fe200000e0000 */
[----:B------:R-:W-:Y:S01]  /*5840*/  VOTEU.ANY UR5, UPT, PT ;  /* 0x0000000000057886 */ /* 0x000fe200038e0100 */
[----:B------:R-:W0:Y:S01]  /*5850*/  S2R R0, SR_LANEID ;  /* 0x0000000000007919 */ /* 0x000e220000000000 */
[----:B------:R-:W-:-:S10]  /*5860*/  UFLO.U32 UR5, UR5 ;  /* 0x00000005000572bd */ /* 0x000fd400080e0000 */
[----:B------:R-:W-:-:S06]  /*5870*/  ULOP3.LUT UR4, URZ, UR4, URZ, 0x33, !UPT ;  /* 0x00000004ff047292 */ /* 0x000fcc000f8e33ff */
[----:B------:R-:W-:-:S04]  /*5880*/  IMAD.U32 R2, RZ, RZ, UR4 ;  /* 0x00000004ff027e24 */ /* 0x000fc8000f8e00ff */
[----:B------:R-:W1:Y:S02]  /*5890*/  REDUX UR7, R2 ;  /* 0x00000000020773c4 */ /* 0x000e640000000000 */
[----:B------:R2:W-:Y:S01]  /*58a0*/  UTCATOMSWS.AND URZ, UR4 ;  /* 0x0000000400ff79e3 */ /* 0x0005e20008000000 */
[----:B0-----:R-:W-:Y:S02]  /*58b0*/  ISETP.EQ.U32.AND P0, PT, R0, UR5, PT ;  /* 0x0000000500007c0c */ /* 0x001fe4000bf02070 */
[----:B-1----:R-:W-:-:S11]  /*58c0*/  MOV R0, UR7 ;  /* 0x0000000700007c02 */ /* 0x002fd60008000f00 */
[----:B------:R2:W-:Y:S01]  /*58d0*/  @P0 ATOMS.AND RZ, [UR6], R0 ;  /* 0x00000000ffff098c */ /* 0x0005e2000a800006 */
[----:B------:R-:W-:Y:S05]  /*58e0*/  BRA `(.L_x_19) ;  /* 0x0000000000147947 */ /* 0x000fea0003800000 */
.L_x_21:
[----:B------:R-:W-:-:S07]  /*58f0*/  MOV R2, 0x5910 ;  /* 0x0000591000027802 */ /* 0x000fce0000000f00 */
[----:B------:R-:W-:Y:S05]  /*5900*/  CALL.REL.NOINC `($__internal_0_$__cuda_sm10x_tcgen05_guardrail_trap_col_being_dealloced_not_returned_by_alloc) ;  /* 0x0000000000447944 */ /* 0x000fea0003c00000 */
[----:B------:R-:W-:Y:S05]  /*5910*/  BRA `(.L_x_19) ;  /* 0x0000000000087947 */ /* 0x000fea0003800000 */
.L_x_20:
[----:B------:R-:W-:-:S07]  /*5920*/  MOV R2, 0x5940 ;  /* 0x0000594000027802 */ /* 0x000fce0000000f00 */
[----:B------:R-:W-:Y:S05]  /*5930*/  CALL.REL.NOINC `($__internal_2_$__cuda_sm10x_tcgen05_guardrail_trap_unallocated_columns_being_dealloced) ;  /* 0x0000000000507944 */ /* 0x000fea0003c00000 */
.L_x_19:
[----:B------:R-:W-:Y:S01]  /*5940*/  NOP ;  /* 0x0000000000007918 */ /* 0x000fe20000000000 */
[----:B--2---:R-:W-:Y:S05]  /*5950*/  EXIT ;  /* 0x000000000000794d */ /* 0x004fea0003800000 */
.L_x_8:
[----:B------:R-:W1:Y:S02]  /*5960*/  SYNCS.PHASECHK.TRANS64.TRYWAIT P0, [UR11+0x3000], RZ ;  /* 0x003000ffff0075a7 */ /* 0x000e64000800110b */
[----:B-1----:R-:W-:Y:S05]  /*5970*/  @!P0 BRA `(.L_x_8) ;  /* 0xfffffffc00f88947 */ /* 0x002fea000383ffff */
[----:B------:R-:W-:Y:S05]  /*5980*/  BRA `(.L_x_7) ;  /* 0xffffffb800547947 */ /* 0x000fea000383ffff */
.L_x_13:
[----:B------:R-:W1:Y:S02]  /*5990*/  SYNCS.PHASECHK.TRANS64.TRYWAIT P3, [UR11+0x5810], RZ ;  /* 0x005810ffff0075a7 */ /* 0x000e64000806110b */
[----:B-1----:R-:W-:Y:S05]  /*59a0*/  @!P3 BRA `(.L_x_13) ;  /* 0xfffffffc00f8b947 */ /* 0x002fea000383ffff */
[----:B------:R-:W-:Y:S05]  /*59b0*/  BRA `(.L_x_22) ;  /* 0xffffffd800b47947 */ /* 0x000fea000383ffff */
.L_x_14:
[----:B------:R-:W0:Y:S02]  /*59c0*/  SYNCS.PHASECHK.TRANS64.TRYWAIT P4, [UR13], R114 ;  /* 0x00000072ff0075a7 */ /* 0x000e24000808110d */
[----:B0-----:R-:W-:Y:S05]  /*59d0*/  @!P4 BRA `(.L_x_14) ;  /* 0xfffffffc00f8c947 */ /* 0x001fea000383ffff */
[----:B------:R-:W-:Y:S05]  /*59e0*/  BRA `(.L_x_23) ;  /* 0xffffffe400ec7947 */ /* 0x000fea000383ffff */
.L_x_18:
[----:B------:R-:W0:Y:S02]  /*59f0*/  SYNCS.PHASECHK.TRANS64.TRYWAIT P4, [UR13], R3 ;  /* 0x00000003ff0075a7 */ /* 0x000e24000808110d */
[----:B0-----:R-:W-:Y:S05]  /*5a00*/  @!P4 BRA `(.L_x_18) ;  /* 0xfffffffc00f8c947 */ /* 0x001fea000383ffff */
[----:B------:R-:W-:Y:S05]  /*5a10*/  BRA `(.L_x_17) ;  /* 0xfffffff000547947 */ /* 0x000fea000383ffff */
        .weak           $__internal_0_$__cuda_sm10x_tcgen05_guardrail_trap_col_being_dealloced_not_returned_by_alloc
        .type           $__internal_0_$__cuda_sm10x_tcgen05_guardrail_trap_col_being_dealloced_not_returned_by_alloc,@function
        .size           $__internal_0_$__cuda_sm10x_tcgen05_guardrail_trap_col_being_dealloced_not_returned_by_alloc,($__internal_1_$__cuda_sm10x_tcgen05_guardrail_trap_phase_invalid_during_alloc - $__internal_0_$__cuda_sm10x_tcgen05_guardrail_trap_col_being_dealloced_not_returned_by_alloc)
$__internal_0_$__cuda_sm10x_tcgen05_guardrail_trap_col_being_dealloced_not_returned_by_alloc:
[----:B------:R-:W-:Y:S05]  /*5a20*/  BPT.TRAP 0x1 ;  /* 0x000000040000795c */ /* 0x000fea0000300000 */
[----:B------:R-:W-:-:S04]  /*5a30*/  IMAD.MOV.U32 R3, RZ, RZ, 0x0 ;  /* 0x00000000ff037424 */ /* 0x000fc800078e00ff */
[----:B------:R-:W-:Y:S05]  /*5a40*/  RET.REL.NODEC R2 `(attn_fwd) ;  /* 0xffffffa4026c7950 */ /* 0x000fea0003c3ffff */
        .weak           $__internal_1_$__cuda_sm10x_tcgen05_guardrail_trap_phase_invalid_during_alloc
        .type           $__internal_1_$__cuda_sm10x_tcgen05_guardrail_trap_phase_invalid_during_alloc,@function
        .size           $__internal_1_$__cuda_sm10x_tcgen05_guardrail_trap_phase_invalid_during_alloc,($__internal_2_$__cuda_sm10x_tcgen05_guardrail_trap_unallocated_columns_being_dealloced - $__internal_1_$__cuda_sm10x_tcgen05_guardrail_trap_phase_invalid_during_alloc)
$__internal_1_$__cuda_sm10x_tcgen05_guardrail_trap_phase_invalid_during_alloc:
[----:B------:R-:W-:Y:S05]  /*5a50*/  BPT.TRAP 0x1 ;  /* 0x000000040000795c */ /* 0x000fea0000300000 */
[----:B------:R-:W-:-:S04]  /*5a60*/  IMAD.MOV.U32 R3, RZ, RZ, 0x0 ;  /* 0x00000000ff037424 */ /* 0x000fc800078e00ff */
[----:B------:R-:W-:Y:S05]  /*5a70*/  RET.REL.NODEC R2 `(attn_fwd) ;  /* 0xffffffa402607950 */ /* 0x000fea0003c3ffff */
        .weak           $__internal_2_$__cuda_sm10x_tcgen05_guardrail_trap_unallocated_columns_being_dealloced
        .type           $__internal_2_$__cuda_sm10x_tcgen05_guardrail_trap_unallocated_columns_being_dealloced,@function
        .size           $__internal_2_$__cuda_sm10x_tcgen05_guardrail_trap_unallocated_columns_being_dealloced,(.L_x_27 - $__internal_2_$__cuda_sm10x_tcgen05_guardrail_trap_unallocated_columns_being_dealloced)
$__internal_2_$__cuda_sm10x_tcgen05_guardrail_trap_unallocated_columns_being_dealloced:
[----:B------:R-:W-:Y:S05]  /*5a80*/  BPT.TRAP 0x1 ;  /* 0x000000040000795c */ /* 0x000fea0000300000 */
[----:B------:R-:W-:-:S04]  /*5a90*/  IMAD.MOV.U32 R3, RZ, RZ, 0x0 ;  /* 0x00000000ff037424 */ /* 0x000fc800078e00ff */
[----:B------:R-:W-:Y:S05]  /*5aa0*/  RET.REL.NODEC R2 `(attn_fwd) ;  /* 0xffffffa402547950 */ /* 0x000fea0003c3ffff */
.L_x_24:
[----:B------:R-:W-:-:S00]  /*5ab0*/  BRA `(.L_x_24) ;  /* 0xfffffffc00fc7947 */ /* 0x000fc0000383ffff */
[----:B------:R-:W-:-:S00]  /*5ac0*/  NOP ;  /* 0x0000000000007918 */ /* 0x000fc00000000000 */
        /* <DEDUP_REMOVED lines=11> */
.L_x_27:


//--------------------- .nv.global.init           --------------------------
	.section	.nv.global.init,"aw",@progbits
.nv.global.init:
	.type		_$_str,@object
	.size		_$_str,(.L_3 - _$_str)
_$_str:
        /*0000*/ 	.byte	0x5f, 0x5f, 0x43, 0x55, 0x44, 0x41, 0x5f, 0x46, 0x54, 0x5a, 0x00
.L_3:


//--------------------- .nv.shared.attn_fwd       --------------------------
	.section	.nv.shared.attn_fwd,"aw",@nobits
	.sectionflags	@""
	.align	16
	.zero		1024


//--------------------- .nv.shared.reserved.0     --------------------------
	.section	.nv.shared.reserved.0,"aw",@nobits
	.align	8
	.weak		__nv_reservedSMEM_offset_0_alias
	.size		__nv_reservedSMEM_offset_0_alias, 0, 64
	.other		__nv_reservedSMEM_offset_0_alias,@"STO_CUDA_RESERVED_SHARED STV_DEFAULT"
__nv_reservedSMEM_offset_0_alias:
	.zero		0
.nv.shared.reserved.0:
	.zero		64
	.weak		__nv_reservedSMEM_allocation_phase
	.type		__nv_reservedSMEM_allocation_phase,@object
	.size		__nv_reservedSMEM_allocation_phase,(.L_0 - __nv_reservedSMEM_allocation_phase)
__nv_reservedSMEM_allocation_phase:
	.zero		1
.L_0:
	.zero		7
	.weak		__nv_reservedSMEM_devtool_atexit_pc
	.type		__nv_reservedSMEM_devtool_atexit_pc,@object
	.size		__nv_reservedSMEM_devtool_atexit_pc,(__nv_reservedSMEM_allocation_mask - __nv_reservedSMEM_devtool_atexit_pc)
__nv_reservedSMEM_devtool_atexit_pc:
	.zero		8
	.weak		__nv_reservedSMEM_allocation_mask
	.type		__nv_reservedSMEM_allocation_mask,@object
	.size		__nv_reservedSMEM_allocation_mask,(.L_2 - __nv_reservedSMEM_allocation_mask)
__nv_reservedSMEM_allocation_mask:
	.zero		4
.L_2:


//--------------------- .nv.constant0.attn_fwd    --------------------------
	.section	.nv.constant0.attn_fwd,"a",@progbits
	.sectionflags	@""
	.align	4
.nv.constant0.attn_fwd:
	.zero		1032


//--------------------- SYMBOLS --------------------------

	.type		.nv.reservedSmem.offset0,@object
	.size		.nv.reservedSmem.offset0,0x4
	.type		.nv.reservedSmem.cap,@object
	.size		.nv.reservedSmem.cap,0x4
